	.target	sm_100a

	.elftype	@"ET_EXEC"


//--------------------- .note.nv.tkinfo           --------------------------
	.section	.note.nv.tkinfo,"",@"SHT_NOTE"
	.sectionflags	@"SHF_NOTE_NV_TKINFO"
	.tkinfo
        /*0018*/ 	.word	0x00000002
        /*0030*/ 	.string	""
        /*0030*/ 	.string	"ptxas"
        /*0030*/ 	.string	"Cuda compilation tools, release 13.0, V13.0.88"
        /*0030*/ 	.string	"Build cuda_13.0.r13.0/compiler.36424714_0"
        /*0030*/ 	.string	"-arch sm_100a -m 64 "



//--------------------- .note.nv.cuinfo           --------------------------
	.section	.note.nv.cuinfo,"",@"SHT_NOTE"
	.sectionflags	@"SHF_NOTE_NV_CUINFO"
        /*0018*/ 	.short	0x0002
        /*001a*/ 	.short	0x0064
        /*001c*/ 	.short	0x0082
	.zero		2


//--------------------- .nv.info                  --------------------------
	.section	.nv.info,"",@"SHT_CUDA_INFO"
	.align	4


	//----- nvinfo : EIATTR_REGCOUNT
	.align		4
        /*0000*/ 	.byte	0x04, 0x2f
        /*0002*/ 	.short	(.L_19 - .L_18)
	.align		4
.L_18:
        /*0004*/ 	.word	index@(_ZN7cutlass13device_kernelINS_4gemm6kernel13GemmUniversalIN4cute5tupleIJiiiiEEENS1_10collective13CollectiveMmaINS1_35MainloopSm100TmaUmmaWarpSpecializedILi54ELi2ELi4ENS5_IJNS4_1CILi1EEENSA_ILi2EEESB_EEEEENS5_IJNSA_ILi64EEESF_NSA_ILi32EEEEEEaNS5_IJlSB_lEEEaSI_NS4_8TiledMMAINS4_8MMA_AtomIJNS4_15SM100_MMA_S8_SSIaaiLi64ELi64ELNS4_4UMMA5MajorE0ELSN_0ELNSM_8SaturateE0EEEEEENS4_6LayoutINS5_IJSB_SB_SB_EEENS5_IJNSA_ILi0EEEST_ST_EEEEENS5_IJNS4_10UnderscoreESW_SW_EEEEENS4_23SM90_TMA_LOAD_MULTICASTENS4_14ComposedLayoutINS4_7SwizzleILi1ELi4ELi3EEENS4_18smem_ptr_flag_bitsILi8EEENSR_INS5_IJNSA_ILi8EEESG_EEENS5_IJSG_SB_EEEEEEEvNS4_8identityENS4_13SM90_TMA_LOADES19_vS1A_EENS_8epilogue10collective18CollectiveEpilogueINS1D_23Sm100TmaWarpSpecializedILi1ELi1ELi32ELb0ELb0EEEJSH_NS5_IJNSR_ISF_SB_EES1I_EEEaSI_aSI_NS1D_6fusion15FusionCallbacksIS1H_NS1K_17LinearCombinationIaiaiLNS_15FloatRoundStyleE2EEESH_S1J_JEEENS4_5SM1004TMEM4LOAD26SM100_TMEM_LOAD_16dp32b32xES1B_NS10_INS11_ILi2ELi4ELi3EEES14_NSR_INS5_IJS15_SF_EEENS5_IJSF_SB_EEEEEEENS4_39AutoVectorizingCopyWithAssumedAlignmentILi128EEENS4_14SM90_TMA_STOREES1Y_S20_S20_EEEvvEEEEvNT_6ParamsE)
        /*0008*/ 	.word	0x00000059


	//----- nvinfo : EIATTR_FRAME_SIZE
	.align		4
.L_19:
        /*000c*/ 	.byte	0x04, 0x11
        /*000e*/ 	.short	(.L_21 - .L_20)
	.align		4
.L_20:
        /*0010*/ 	.word	index@($__internal_2_$__cuda_sm10x_tcgen05_guardrail_trap_unallocated_columns_being_dealloced)
        /*0014*/ 	.word	0x00000000


	//----- nvinfo : EIATTR_FRAME_SIZE
	.align		4
.L_21:
        /*0018*/ 	.byte	0x04, 0x11
        /*001a*/ 	.short	(.L_23 - .L_22)
	.align		4
.L_22:
        /*001c*/ 	.word	index@($__internal_1_$__cuda_sm10x_tcgen05_guardrail_trap_phase_invalid_during_alloc)
        /*0020*/ 	.word	0x00000000


	//----- nvinfo : EIATTR_FRAME_SIZE
	.align		4
.L_23:
        /*0024*/ 	.byte	0x04, 0x11
        /*0026*/ 	.short	(.L_25 - .L_24)
	.align		4
.L_24:
        /*0028*/ 	.word	index@($__internal_0_$__cuda_sm10x_tcgen05_guardrail_trap_col_being_dealloced_not_returned_by_alloc)
        /*002c*/ 	.word	0x00000000


	//----- nvinfo : EIATTR_FRAME_SIZE
	.align		4
.L_25:
        /*0030*/ 	.byte	0x04, 0x11
        /*0032*/ 	.short	(.L_27 - .L_26)
	.align		4
.L_26:
        /*0034*/ 	.word	index@(_ZN7cutlass13device_kernelINS_4gemm6kernel13GemmUniversalIN4cute5tupleIJiiiiEEENS1_10collective13CollectiveMmaINS1_35MainloopSm100TmaUmmaWarpSpecializedILi54ELi2ELi4ENS5_IJNS4_1CILi1EEENSA_ILi2EEESB_EEEEENS5_IJNSA_ILi64EEESF_NSA_ILi32EEEEEEaNS5_IJlSB_lEEEaSI_NS4_8TiledMMAINS4_8MMA_AtomIJNS4_15SM100_MMA_S8_SSIaaiLi64ELi64ELNS4_4UMMA5MajorE0ELSN_0ELNSM_8SaturateE0EEEEEENS4_6LayoutINS5_IJSB_SB_SB_EEENS5_IJNSA_ILi0EEEST_ST_EEEEENS5_IJNS4_10UnderscoreESW_SW_EEEEENS4_23SM90_TMA_LOAD_MULTICASTENS4_14ComposedLayoutINS4_7SwizzleILi1ELi4ELi3EEENS4_18smem_ptr_flag_bitsILi8EEENSR_INS5_IJNSA_ILi8EEESG_EEENS5_IJSG_SB_EEEEEEEvNS4_8identityENS4_13SM90_TMA_LOADES19_vS1A_EENS_8epilogue10collective18CollectiveEpilogueINS1D_23Sm100TmaWarpSpecializedILi1ELi1ELi32ELb0ELb0EEEJSH_NS5_IJNSR_ISF_SB_EES1I_EEEaSI_aSI_NS1D_6fusion15FusionCallbacksIS1H_NS1K_17LinearCombinationIaiaiLNS_15FloatRoundStyleE2EEESH_S1J_JEEENS4_5SM1004TMEM4LOAD26SM100_TMEM_LOAD_16dp32b32xES1B_NS10_INS11_ILi2ELi4ELi3EEES14_NSR_INS5_IJS15_SF_EEENS5_IJSF_SB_EEEEEEENS4_39AutoVectorizingCopyWithAssumedAlignmentILi128EEENS4_14SM90_TMA_STOREES1Y_S20_S20_EEEvvEEEEvNT_6ParamsE)
        /*0038*/ 	.word	0x00000000


	//----- nvinfo : EIATTR_MIN_STACK_SIZE
	.align		4
.L_27:
        /*003c*/ 	.byte	0x04, 0x12
        /*003e*/ 	.short	(.L_29 - .L_28)
	.align		4
.L_28:
        /*0040*/ 	.word	index@(_ZN7cutlass13device_kernelINS_4gemm6kernel13GemmUniversalIN4cute5tupleIJiiiiEEENS1_10collective13CollectiveMmaINS1_35MainloopSm100TmaUmmaWarpSpecializedILi54ELi2ELi4ENS5_IJNS4_1CILi1EEENSA_ILi2EEESB_EEEEENS5_IJNSA_ILi64EEESF_NSA_ILi32EEEEEEaNS5_IJlSB_lEEEaSI_NS4_8TiledMMAINS4_8MMA_AtomIJNS4_15SM100_MMA_S8_SSIaaiLi64ELi64ELNS4_4UMMA5MajorE0ELSN_0ELNSM_8SaturateE0EEEEEENS4_6LayoutINS5_IJSB_SB_SB_EEENS5_IJNSA_ILi0EEEST_ST_EEEEENS5_IJNS4_10UnderscoreESW_SW_EEEEENS4_23SM90_TMA_LOAD_MULTICASTENS4_14ComposedLayoutINS4_7SwizzleILi1ELi4ELi3EEENS4_18smem_ptr_flag_bitsILi8EEENSR_INS5_IJNSA_ILi8EEESG_EEENS5_IJSG_SB_EEEEEEEvNS4_8identityENS4_13SM90_TMA_LOADES19_vS1A_EENS_8epilogue10collective18CollectiveEpilogueINS1D_23Sm100TmaWarpSpecializedILi1ELi1ELi32ELb0ELb0EEEJSH_NS5_IJNSR_ISF_SB_EES1I_EEEaSI_aSI_NS1D_6fusion15FusionCallbacksIS1H_NS1K_17LinearCombinationIaiaiLNS_15FloatRoundStyleE2EEESH_S1J_JEEENS4_5SM1004TMEM4LOAD26SM100_TMEM_LOAD_16dp32b32xES1B_NS10_INS11_ILi2ELi4ELi3EEES14_NSR_INS5_IJS15_SF_EEENS5_IJSF_SB_EEEEEEENS4_39AutoVectorizingCopyWithAssumedAlignmentILi128EEENS4_14SM90_TMA_STOREES1Y_S20_S20_EEEvvEEEEvNT_6ParamsE)
        /*0044*/ 	.word	0x00000000
.L_29:


//--------------------- .nv.compat                --------------------------
	.section	.nv.compat,"",@"SHT_CUDA_COMPAT_INFO"
	.align	4
        /*0000*/ 	.byte	0x02, 0x09, 0x01, 0x00, 0x02, 0x02, 0x03, 0x00, 0x02, 0x05, 0x06, 0x00, 0x03, 0x07, 0x01, 0x01
        /*0010*/ 	.byte	0x02, 0x03, 0x01, 0x00, 0x02, 0x06, 0x01, 0x00, 0x04, 0x0b, 0x08, 0x00, 0x01, 0x00, 0x00, 0x00
        /*0020*/ 	.byte	0x00, 0x00, 0x00, 0x00


//--------------------- .nv.info._ZN7cutlass13device_kernelINS_4gemm6kernel13GemmUniversalIN4cute5tupleIJiiiiEEENS1_10collective13CollectiveMmaINS1_35MainloopSm100TmaUmmaWarpSpecializedILi54ELi2ELi4ENS5_IJNS4_1CILi1EEENSA_ILi2EEESB_EEEEENS5_IJNSA_ILi64EEESF_NSA_ILi32EEEEEEaNS5_IJlSB_lEEEaSI_NS4_8TiledMMAINS4_8MMA_AtomIJNS4_15SM100_MMA_S8_SSIaaiLi64ELi64ELNS4_4UMMA5MajorE0ELSN_0ELNSM_8SaturateE0EEEEEENS4_6LayoutINS5_IJSB_SB_SB_EEENS5_IJNSA_ILi0EEEST_ST_EEEEENS5_IJNS4_10UnderscoreESW_SW_EEEEENS4_23SM90_TMA_LOAD_MULTICASTENS4_14ComposedLayoutINS4_7SwizzleILi1ELi4ELi3EEENS4_18smem_ptr_flag_bitsILi8EEENSR_INS5_IJNSA_ILi8EEESG_EEENS5_IJSG_SB_EEEEEEEvNS4_8identityENS4_13SM90_TMA_LOADES19_vS1A_EENS_8epilogue10collective18CollectiveEpilogueINS1D_23Sm100TmaWarpSpecializedILi1ELi1ELi32ELb0ELb0EEEJSH_NS5_IJNSR_ISF_SB_EES1I_EEEaSI_aSI_NS1D_6fusion15FusionCallbacksIS1H_NS1K_17LinearCombinationIaiaiLNS_15FloatRoundStyleE2EEESH_S1J_JEEENS4_5SM1004TMEM4LOAD26SM100_TMEM_LOAD_16dp32b32xES1B_NS10_INS11_ILi2ELi4ELi3EEES14_NSR_INS5_IJS15_SF_EEENS5_IJSF_SB_EEEEEEENS4_39AutoVectorizingCopyWithAssumedAlignmentILi128EEENS4_14SM90_TMA_STOREES1Y_S20_S20_EEEvvEEEEvNT_6ParamsE --------------------------
	.section	.nv.info._ZN7cutlass13device_kernelINS_4gemm6kernel13GemmUniversalIN4cute5tupleIJiiiiEEENS1_10collective13CollectiveMmaINS1_35MainloopSm100TmaUmmaWarpSpecializedILi54ELi2ELi4ENS5_IJNS4_1CILi1EEENSA_ILi2EEESB_EEEEENS5_IJNSA_ILi64EEESF_NSA_ILi32EEEEEEaNS5_IJlSB_lEEEaSI_NS4_8TiledMMAINS4_8MMA_AtomIJNS4_15SM100_MMA_S8_SSIaaiLi64ELi64ELNS4_4UMMA5MajorE0ELSN_0ELNSM_8SaturateE0EEEEEENS4_6LayoutINS5_IJSB_SB_SB_EEENS5_IJNSA_ILi0EEEST_ST_EEEEENS5_IJNS4_10UnderscoreESW_SW_EEEEENS4_23SM90_TMA_LOAD_MULTICASTENS4_14ComposedLayoutINS4_7SwizzleILi1ELi4ELi3EEENS4_18smem_ptr_flag_bitsILi8EEENSR_INS5_IJNSA_ILi8EEESG_EEENS5_IJSG_SB_EEEEEEEvNS4_8identityENS4_13SM90_TMA_LOADES19_vS1A_EENS_8epilogue10collective18CollectiveEpilogueINS1D_23Sm100TmaWarpSpecializedILi1ELi1ELi32ELb0ELb0EEEJSH_NS5_IJNSR_ISF_SB_EES1I_EEEaSI_aSI_NS1D_6fusion15FusionCallbacksIS1H_NS1K_17LinearCombinationIaiaiLNS_15FloatRoundStyleE2EEESH_S1J_JEEENS4_5SM1004TMEM4LOAD26SM100_TMEM_LOAD_16dp32b32xES1B_NS10_INS11_ILi2ELi4ELi3EEES14_NSR_INS5_IJS15_SF_EEENS5_IJSF_SB_EEEEEEENS4_39AutoVectorizingCopyWithAssumedAlignmentILi128EEENS4_14SM90_TMA_STOREES1Y_S20_S20_EEEvvEEEEvNT_6ParamsE,"",@"SHT_CUDA_INFO"
	.sectionflags	@""
	.align	4


	//----- nvinfo : EIATTR_CUDA_API_VERSION
	.align		4
        /*0000*/ 	.byte	0x04, 0x37
        /*0002*/ 	.short	(.L_31 - .L_30)
.L_30:
        /*0004*/ 	.word	0x00000082


	//----- nvinfo : EIATTR_KPARAM_INFO
	.align		4
.L_31:
        /*0008*/ 	.byte	0x04, 0x17
        /*000a*/ 	.short	(.L_33 - .L_32)
.L_32:
        /*000c*/ 	.word	0x00000000
        /*0010*/ 	.short	0x0000
        /*0012*/ 	.short	0x0000
        /*0014*/ 	.byte	0x00, 0xf0, 0x01, 0x20


	//----- nvinfo : EIATTR_AT_ENTRY_FRAGMENTS
	.align		4
.L_33:
        /*0018*/ 	.byte	0x04, 0x4f
        /*001a*/ 	.short	(.L_35 - .L_34)


	//   ....[0]....
.L_34:
        /*001c*/ 	.word	0x00000006


	//----- nvinfo : EIATTR_RESERVED_SMEM_USED
	.align		4
.L_35:
        /*0020*/ 	.byte	0x01, 0x41
	.zero		2


	//----- nvinfo : EIATTR_SPARSE_MMA_MASK
	.align		4
        /*0024*/ 	.byte	0x03, 0x50
        /*0026*/ 	.short	0x0000


	//----- nvinfo : EIATTR_TCGEN05_1CTA_USED
	.align		4
        /*0028*/ 	.byte	0x01, 0x51
	.zero		2


	//----- nvinfo : EIATTR_MAXREG_COUNT
	.align		4
        /*002c*/ 	.byte	0x03, 0x1b
        /*002e*/ 	.short	0x00ff


	//----- nvinfo : EIATTR_NUM_BARRIERS
	.align		4
        /*0030*/ 	.byte	0x02, 0x4c
        /*0032*/ 	.byte	0x07
	.zero		1


	//----- nvinfo : EIATTR_EXTERNS
	.align		4
        /*0034*/ 	.byte	0x04, 0x0f
        /*0036*/ 	.short	(.L_37 - .L_36)


	//   ....[0]....
	.align		4
.L_36:
        /*0038*/ 	.word	index@(__assertfail)


	//----- nvinfo : EIATTR_MERCURY_ISA_VERSION
	.align		4
.L_37:
        /*003c*/ 	.byte	0x03, 0x5f
        /*003e*/ 	.short	0x0101


	//----- nvinfo : EIATTR_INT_WARP_WIDE_INSTR_OFFSETS
	.align		4
        /*0040*/ 	.byte	0x04, 0x31
        /*0042*/ 	.short	(.L_39 - .L_38)


	//   ....[0]....
.L_38:
        /*0044*/ 	.word	0x00005d70


	//   ....[1]....
        /*0048*/ 	.word	0x00005da0


	//   ....[2]....
        /*004c*/ 	.word	0x00005dc0


	//   ....[3]....
        /*0050*/ 	.word	0x000068f0


	//   ....[4]....
        /*0054*/ 	.word	0x000069a0


	//----- nvinfo : EIATTR_COOP_GROUP_MASK_REGIDS
	.align		4
.L_39:
        /*0058*/ 	.byte	0x04, 0x29
        /*005a*/ 	.short	(.L_41 - .L_40)


	//   ....[0]....
.L_40:
        /*005c*/ 	.word	0xffffffff


	//   ....[1]....
        /*0060*/ 	.word	0xffffffff


	//   ....[2]....
        /*0064*/ 	.word	0xffffffff


	//   ....[3]....
        /*0068*/ 	.word	0xffffffff


	//   ....[4]....
        /*006c*/ 	.word	0xffffffff


	//   ....[5]....
        /*0070*/ 	.word	0xffffffff


	//   ....[6]....
        /*0074*/ 	.word	0xffffffff


	//   ....[7]....
        /*0078*/ 	.word	0xffffffff


	//   ....[8]....
        /*007c*/ 	.word	0xffffffff


	//   ....[9]....
        /*0080*/ 	.word	0xffffffff


	//   ....[10]....
        /*0084*/ 	.word	0xffffffff


	//   ....[11]....
        /*0088*/ 	.word	0xffffffff


	//   ....[12]....
        /*008c*/ 	.word	0xffffffff


	//   ....[13]....
        /*0090*/ 	.word	0xffffffff


	//----- nvinfo : EIATTR_COOP_GROUP_INSTR_OFFSETS
	.align		4
.L_41:
        /*0094*/ 	.byte	0x04, 0x28
        /*0096*/ 	.short	(.L_43 - .L_42)


	//   ....[0]....
.L_42:
        /*0098*/ 	.word	0x00000080


	//   ....[1]....
        /*009c*/ 	.word	0x000004e0


	//   ....[2]....
        /*00a0*/ 	.word	0x00000d00


	//   ....[3]....
        /*00a4*/ 	.word	0x00000e40


	//   ....[4]....
        /*00a8*/ 	.word	0x00000f40


	//   ....[5]....
        /*00ac*/ 	.word	0x000010b0


	//   ....[6]....
        /*00b0*/ 	.word	0x00001250


	//   ....[7]....
        /*00b4*/ 	.word	0x00001400


	//   ....[8]....
        /*00b8*/ 	.word	0x000025f0


	//   ....[9]....
        /*00bc*/ 	.word	0x000050b0


	//   ....[10]....
        /*00c0*/ 	.word	0x000052c0


	//   ....[11]....
        /*00c4*/ 	.word	0x000052f0


	//   ....[12]....
        /*00c8*/ 	.word	0x00005c50


	//   ....[13]....
        /*00cc*/ 	.word	0x00005e80


	//----- nvinfo : EIATTR_VRC_CTA_INIT_COUNT
	.align		4
.L_43:
        /*00d0*/ 	.byte	0x02, 0x4a
        /*00d2*/ 	.byte	0x80
	.zero		1


	//----- nvinfo : EIATTR_SYSCALL_OFFSETS
	.align		4
        /*00d4*/ 	.byte	0x04, 0x46
        /*00d6*/ 	.short	(.L_45 - .L_44)


	//   ....[0]....
.L_44:
        /*00d8*/ 	.word	0x00007500


	//   ....[1]....
        /*00dc*/ 	.word	0x00007640


	//   ....[2]....
        /*00e0*/ 	.word	0x00007dc0


	//----- nvinfo : EIATTR_MBARRIER_INSTR_OFFSETS
	.align		4
.L_45:
        /*00e4*/ 	.byte	0x04, 0x39
        /*00e6*/ 	.short	(.L_47 - .L_46)


	//   ....[0]....
.L_46:
        /*00e8*/ 	.word	0x00000620
        /*00ec*/ 	.word	0x000000ff
        /*00f0*/ 	.word	0x00000000
        /*00f4*/ 	.short	0x0100
        /*00f6*/ 	.byte	0x04
	.zero		1


	//   ....[1]....
        /*00f8*/ 	.word	0x00000630
        /*00fc*/ 	.word	0x000000ff
        /*0100*/ 	.word	0x000001b0
        /*0104*/ 	.short	0x0100
        /*0106*/ 	.byte	0x04
	.zero		1


	//   ....[2]....
        /*0108*/ 	.word	0x00000640
        /*010c*/ 	.word	0x000000ff
        /*0110*/ 	.word	0x00000008
        /*0114*/ 	.short	0x0100
        /*0116*/ 	.byte	0x04
	.zero		1


	//   ....[3]....
        /*0118*/ 	.word	0x00000650
        /*011c*/ 	.word	0x000000ff
        /*0120*/ 	.word	0x000001b8
        /*0124*/ 	.short	0x0100
        /*0126*/ 	.byte	0x04
	.zero		1


	//   ....[4]....
        /*0128*/ 	.word	0x00000660
        /*012c*/ 	.word	0x000000ff
        /*0130*/ 	.word	0x00000010
        /*0134*/ 	.short	0x0100
        /*0136*/ 	.byte	0x04
	.zero		1


	//   ....[5]....
        /*0138*/ 	.word	0x00000670
        /*013c*/ 	.word	0x000000ff
        /*0140*/ 	.word	0x000001c0
        /*0144*/ 	.short	0x0100
        /*0146*/ 	.byte	0x04
	.zero		1


	//   ....[6]....
        /*0148*/ 	.word	0x00000680
        /*014c*/ 	.word	0x000000ff
        /*0150*/ 	.word	0x00000018
        /*0154*/ 	.short	0x0100
        /*0156*/ 	.byte	0x04
	.zero		1


	//   ....[7]....
        /*0158*/ 	.word	0x00000690
        /*015c*/ 	.word	0x000000ff
        /*0160*/ 	.word	0x000001c8
        /*0164*/ 	.short	0x0100
        /*0166*/ 	.byte	0x04
	.zero		1


	//   ....[8]....
        /*0168*/ 	.word	0x000006a0
        /*016c*/ 	.word	0x000000ff
        /*0170*/ 	.word	0x00000020
        /*0174*/ 	.short	0x0100
        /*0176*/ 	.byte	0x04
	.zero		1


	//   ....[9]....
        /*0178*/ 	.word	0x000006b0
        /*017c*/ 	.word	0x000000ff
        /*0180*/ 	.word	0x000001d0
        /*0184*/ 	.short	0x0100
        /*0186*/ 	.byte	0x04
	.zero		1


	//   ....[10]....
        /*0188*/ 	.word	0x000006c0
        /*018c*/ 	.word	0x000000ff
        /*0190*/ 	.word	0x00000028
        /*0194*/ 	.short	0x0100
        /*0196*/ 	.byte	0x04
	.zero		1


	//   ....[11]....
        /*0198*/ 	.word	0x000006d0
        /*019c*/ 	.word	0x000000ff
        /*01a0*/ 	.word	0x000001d8
        /*01a4*/ 	.short	0x0100
        /*01a6*/ 	.byte	0x04
	.zero		1


	//   ....[12]....
        /*01a8*/ 	.word	0x000006e0
        /*01ac*/ 	.word	0x000000ff
        /*01b0*/ 	.word	0x00000030
        /*01b4*/ 	.short	0x0100
        /*01b6*/ 	.byte	0x04
	.zero		1


	//   ....[13]....
        /*01b8*/ 	.word	0x000006f0
        /*01bc*/ 	.word	0x000000ff
        /*01c0*/ 	.word	0x000001e0
        /*01c4*/ 	.short	0x0100
        /*01c6*/ 	.byte	0x04
	.zero		1


	//   ....[14]....
        /*01c8*/ 	.word	0x00000700
        /*01cc*/ 	.word	0x000000ff
        /*01d0*/ 	.word	0x00000038
        /*01d4*/ 	.short	0x0100
        /*01d6*/ 	.byte	0x04
	.zero		1


	//   ....[15]....
        /*01d8*/ 	.word	0x00000710
        /*01dc*/ 	.word	0x000000ff
        /*01e0*/ 	.word	0x000001e8
        /*01e4*/ 	.short	0x0100
        /*01e6*/ 	.byte	0x04
	.zero		1


	//   ....[16]....
        /*01e8*/ 	.word	0x00000720
        /*01ec*/ 	.word	0x000000ff
        /*01f0*/ 	.word	0x00000040
        /*01f4*/ 	.short	0x0100
        /*01f6*/ 	.byte	0x04
	.zero		1


	//   ....[17]....
        /*01f8*/ 	.word	0x00000730
        /*01fc*/ 	.word	0x000000ff
        /*0200*/ 	.word	0x000001f0
        /*0204*/ 	.short	0x0100
        /*0206*/ 	.byte	0x04
	.zero		1


	//   ....[18]....
        /*0208*/ 	.word	0x00000740
        /*020c*/ 	.word	0x000000ff
        /*0210*/ 	.word	0x00000048
        /*0214*/ 	.short	0x0100
        /*0216*/ 	.byte	0x04
	.zero		1


	//   ....[19]....
        /*0218*/ 	.word	0x00000750
        /*021c*/ 	.word	0x000000ff
        /*0220*/ 	.word	0x000001f8
        /*0224*/ 	.short	0x0100
        /*0226*/ 	.byte	0x04
	.zero		1


	//   ....[20]....
        /*0228*/ 	.word	0x00000760
        /*022c*/ 	.word	0x000000ff
        /*0230*/ 	.word	0x00000050
        /*0234*/ 	.short	0x0100
        /*0236*/ 	.byte	0x04
	.zero		1


	//   ....[21]....
        /*0238*/ 	.word	0x00000770
        /*023c*/ 	.word	0x000000ff
        /*0240*/ 	.word	0x00000200
        /*0244*/ 	.short	0x0100
        /*0246*/ 	.byte	0x04
	.zero		1


	//   ....[22]....
        /*0248*/ 	.word	0x00000780
        /*024c*/ 	.word	0x000000ff
        /*0250*/ 	.word	0x00000058
        /*0254*/ 	.short	0x0100
        /*0256*/ 	.byte	0x04
	.zero		1


	//   ....[23]....
        /*0258*/ 	.word	0x00000790
        /*025c*/ 	.word	0x000000ff
        /*0260*/ 	.word	0x00000208
        /*0264*/ 	.short	0x0100
        /*0266*/ 	.byte	0x04
	.zero		1


	//   ....[24]....
        /*0268*/ 	.word	0x000007a0
        /*026c*/ 	.word	0x000000ff
        /*0270*/ 	.word	0x00000060
        /*0274*/ 	.short	0x0100
        /*0276*/ 	.byte	0x04
	.zero		1


	//   ....[25]....
        /*0278*/ 	.word	0x000007b0
        /*027c*/ 	.word	0x000000ff
        /*0280*/ 	.word	0x00000210
        /*0284*/ 	.short	0x0100
        /*0286*/ 	.byte	0x04
	.zero		1


	//   ....[26]....
        /*0288*/ 	.word	0x000007c0
        /*028c*/ 	.word	0x000000ff
        /*0290*/ 	.word	0x00000068
        /*0294*/ 	.short	0x0100
        /*0296*/ 	.byte	0x04
	.zero		1


	//   ....[27]....
        /*0298*/ 	.word	0x000007d0
        /*029c*/ 	.word	0x000000ff
        /*02a0*/ 	.word	0x00000218
        /*02a4*/ 	.short	0x0100
        /*02a6*/ 	.byte	0x04
	.zero		1


	//   ....[28]....
        /*02a8*/ 	.word	0x000007e0
        /*02ac*/ 	.word	0x000000ff
        /*02b0*/ 	.word	0x00000070
        /*02b4*/ 	.short	0x0100
        /*02b6*/ 	.byte	0x04
	.zero		1


	//   ....[29]....
        /*02b8*/ 	.word	0x000007f0
        /*02bc*/ 	.word	0x000000ff
        /*02c0*/ 	.word	0x00000220
        /*02c4*/ 	.short	0x0100
        /*02c6*/ 	.byte	0x04
	.zero		1


	//   ....[30]....
        /*02c8*/ 	.word	0x00000800
        /*02cc*/ 	.word	0x000000ff
        /*02d0*/ 	.word	0x00000078
        /*02d4*/ 	.short	0x0100
        /*02d6*/ 	.byte	0x04
	.zero		1


	//   ....[31]....
        /*02d8*/ 	.word	0x00000810
        /*02dc*/ 	.word	0x000000ff
        /*02e0*/ 	.word	0x00000228
        /*02e4*/ 	.short	0x0100
        /*02e6*/ 	.byte	0x04
	.zero		1


	//   ....[32]....
        /*02e8*/ 	.word	0x00000820
        /*02ec*/ 	.word	0x000000ff
        /*02f0*/ 	.word	0x00000080
        /*02f4*/ 	.short	0x0100
        /*02f6*/ 	.byte	0x04
	.zero		1


	//   ....[33]....
        /*02f8*/ 	.word	0x00000830
        /*02fc*/ 	.word	0x000000ff
        /*0300*/ 	.word	0x00000230
        /*0304*/ 	.short	0x0100
        /*0306*/ 	.byte	0x04
	.zero		1


	//   ....[34]....
        /*0308*/ 	.word	0x00000840
        /*030c*/ 	.word	0x000000ff
        /*0310*/ 	.word	0x00000088
        /*0314*/ 	.short	0x0100
        /*0316*/ 	.byte	0x04
	.zero		1


	//   ....[35]....
        /*0318*/ 	.word	0x00000850
        /*031c*/ 	.word	0x000000ff
        /*0320*/ 	.word	0x00000238
        /*0324*/ 	.short	0x0100
        /*0326*/ 	.byte	0x04
	.zero		1


	//   ....[36]....
        /*0328*/ 	.word	0x00000860
        /*032c*/ 	.word	0x000000ff
        /*0330*/ 	.word	0x00000090
        /*0334*/ 	.short	0x0100
        /*0336*/ 	.byte	0x04
	.zero		1


	//   ....[37]....
        /*0338*/ 	.word	0x00000870
        /*033c*/ 	.word	0x000000ff
        /*0340*/ 	.word	0x00000240
        /*0344*/ 	.short	0x0100
        /*0346*/ 	.byte	0x04
	.zero		1


	//   ....[38]....
        /*0348*/ 	.word	0x00000880
        /*034c*/ 	.word	0x000000ff
        /*0350*/ 	.word	0x00000098
        /*0354*/ 	.short	0x0100
        /*0356*/ 	.byte	0x04
	.zero		1


	//   ....[39]....
        /*0358*/ 	.word	0x00000890
        /*035c*/ 	.word	0x000000ff
        /*0360*/ 	.word	0x00000248
        /*0364*/ 	.short	0x0100
        /*0366*/ 	.byte	0x04
	.zero		1


	//   ....[40]....
        /*0368*/ 	.word	0x000008a0
        /*036c*/ 	.word	0x000000ff
        /*0370*/ 	.word	0x000000a0
        /*0374*/ 	.short	0x0100
        /*0376*/ 	.byte	0x04
	.zero		1


	//   ....[41]....
        /*0378*/ 	.word	0x000008b0
        /*037c*/ 	.word	0x000000ff
        /*0380*/ 	.word	0x00000250
        /*0384*/ 	.short	0x0100
        /*0386*/ 	.byte	0x04
	.zero		1


	//   ....[42]....
        /*0388*/ 	.word	0x000008c0
        /*038c*/ 	.word	0x000000ff
        /*0390*/ 	.word	0x000000a8
        /*0394*/ 	.short	0x0100
        /*0396*/ 	.byte	0x04
	.zero		1


	//   ....[43]....
        /*0398*/ 	.word	0x000008d0
        /*039c*/ 	.word	0x000000ff
        /*03a0*/ 	.word	0x00000258
        /*03a4*/ 	.short	0x0100
        /*03a6*/ 	.byte	0x04
	.zero		1


	//   ....[44]....
        /*03a8*/ 	.word	0x000008e0
        /*03ac*/ 	.word	0x000000ff
        /*03b0*/ 	.word	0x000000b0
        /*03b4*/ 	.short	0x0100
        /*03b6*/ 	.byte	0x04
	.zero		1


	//   ....[45]....
        /*03b8*/ 	.word	0x000008f0
        /*03bc*/ 	.word	0x000000ff
        /*03c0*/ 	.word	0x00000260
        /*03c4*/ 	.short	0x0100
        /*03c6*/ 	.byte	0x04
	.zero		1


	//   ....[46]....
        /*03c8*/ 	.word	0x00000900
        /*03cc*/ 	.word	0x000000ff
        /*03d0*/ 	.word	0x000000b8
        /*03d4*/ 	.short	0x0100
        /*03d6*/ 	.byte	0x04
	.zero		1


	//   ....[47]....
        /*03d8*/ 	.word	0x00000910
        /*03dc*/ 	.word	0x000000ff
        /*03e0*/ 	.word	0x00000268
        /*03e4*/ 	.short	0x0100
        /*03e6*/ 	.byte	0x04
	.zero		1


	//   ....[48]....
        /*03e8*/ 	.word	0x00000920
        /*03ec*/ 	.word	0x000000ff
        /*03f0*/ 	.word	0x000000c0
        /*03f4*/ 	.short	0x0100
        /*03f6*/ 	.byte	0x04
	.zero		1


	//   ....[49]....
        /*03f8*/ 	.word	0x00000930
        /*03fc*/ 	.word	0x000000ff
        /*0400*/ 	.word	0x00000270
        /*0404*/ 	.short	0x0100
        /*0406*/ 	.byte	0x04
	.zero		1


	//   ....[50]....
        /*0408*/ 	.word	0x00000940
        /*040c*/ 	.word	0x000000ff
        /*0410*/ 	.word	0x000000c8
        /*0414*/ 	.short	0x0100
        /*0416*/ 	.byte	0x04
	.zero		1


	//   ....[51]....
        /*0418*/ 	.word	0x00000950
        /*041c*/ 	.word	0x000000ff
        /*0420*/ 	.word	0x00000278
        /*0424*/ 	.short	0x0100
        /*0426*/ 	.byte	0x04
	.zero		1


	//   ....[52]....
        /*0428*/ 	.word	0x00000960
        /*042c*/ 	.word	0x000000ff
        /*0430*/ 	.word	0x000000d0
        /*0434*/ 	.short	0x0100
        /*0436*/ 	.byte	0x04
	.zero		1


	//   ....[53]....
        /*0438*/ 	.word	0x00000970
        /*043c*/ 	.word	0x000000ff
        /*0440*/ 	.word	0x00000280
        /*0444*/ 	.short	0x0100
        /*0446*/ 	.byte	0x04
	.zero		1


	//   ....[54]....
        /*0448*/ 	.word	0x00000980
        /*044c*/ 	.word	0x000000ff
        /*0450*/ 	.word	0x000000d8
        /*0454*/ 	.short	0x0100
        /*0456*/ 	.byte	0x04
	.zero		1


	//   ....[55]....
        /*0458*/ 	.word	0x00000990
        /*045c*/ 	.word	0x000000ff
        /*0460*/ 	.word	0x00000288
        /*0464*/ 	.short	0x0100
        /*0466*/ 	.byte	0x04
	.zero		1


	//   ....[56]....
        /*0468*/ 	.word	0x000009a0
        /*046c*/ 	.word	0x000000ff
        /*0470*/ 	.word	0x000000e0
        /*0474*/ 	.short	0x0100
        /*0476*/ 	.byte	0x04
	.zero		1


	//   ....[57]....
        /*0478*/ 	.word	0x000009b0
        /*047c*/ 	.word	0x000000ff
        /*0480*/ 	.word	0x00000290
        /*0484*/ 	.short	0x0100
        /*0486*/ 	.byte	0x04
	.zero		1


	//   ....[58]....
        /*0488*/ 	.word	0x000009c0
        /*048c*/ 	.word	0x000000ff
        /*0490*/ 	.word	0x000000e8
        /*0494*/ 	.short	0x0100
        /*0496*/ 	.byte	0x04
	.zero		1


	//   ....[59]....
        /*0498*/ 	.word	0x000009d0
        /*049c*/ 	.word	0x000000ff
        /*04a0*/ 	.word	0x00000298
        /*04a4*/ 	.short	0x0100
        /*04a6*/ 	.byte	0x04
	.zero		1


	//   ....[60]....
        /*04a8*/ 	.word	0x000009e0
        /*04ac*/ 	.word	0x000000ff
        /*04b0*/ 	.word	0x000000f0
        /*04b4*/ 	.short	0x0100
        /*04b6*/ 	.byte	0x04
	.zero		1


	//   ....[61]....
        /*04b8*/ 	.word	0x000009f0
        /*04bc*/ 	.word	0x000000ff
        /*04c0*/ 	.word	0x000002a0
        /*04c4*/ 	.short	0x0100
        /*04c6*/ 	.byte	0x04
	.zero		1


	//   ....[62]....
        /*04c8*/ 	.word	0x00000a00
        /*04cc*/ 	.word	0x000000ff
        /*04d0*/ 	.word	0x000000f8
        /*04d4*/ 	.short	0x0100
        /*04d6*/ 	.byte	0x04
	.zero		1


	//   ....[63]....
        /*04d8*/ 	.word	0x00000a10
        /*04dc*/ 	.word	0x000000ff
        /*04e0*/ 	.word	0x000002a8
        /*04e4*/ 	.short	0x0100
        /*04e6*/ 	.byte	0x04
	.zero		1


	//   ....[64]....
        /*04e8*/ 	.word	0x00000a20
        /*04ec*/ 	.word	0x000000ff
        /*04f0*/ 	.word	0x00000100
        /*04f4*/ 	.short	0x0100
        /*04f6*/ 	.byte	0x04
	.zero		1


	//   ....[65]....
        /*04f8*/ 	.word	0x00000a30
        /*04fc*/ 	.word	0x000000ff
        /*0500*/ 	.word	0x000002b0
        /*0504*/ 	.short	0x0100
        /*0506*/ 	.byte	0x04
	.zero		1


	//   ....[66]....
        /*0508*/ 	.word	0x00000a40
        /*050c*/ 	.word	0x000000ff
        /*0510*/ 	.word	0x00000108
        /*0514*/ 	.short	0x0100
        /*0516*/ 	.byte	0x04
	.zero		1


	//   ....[67]....
        /*0518*/ 	.word	0x00000a50
        /*051c*/ 	.word	0x000000ff
        /*0520*/ 	.word	0x000002b8
        /*0524*/ 	.short	0x0100
        /*0526*/ 	.byte	0x04
	.zero		1


	//   ....[68]....
        /*0528*/ 	.word	0x00000a60
        /*052c*/ 	.word	0x000000ff
        /*0530*/ 	.word	0x00000110
        /*0534*/ 	.short	0x0100
        /*0536*/ 	.byte	0x04
	.zero		1


	//   ....[69]....
        /*0538*/ 	.word	0x00000a70
        /*053c*/ 	.word	0x000000ff
        /*0540*/ 	.word	0x000002c0
        /*0544*/ 	.short	0x0100
        /*0546*/ 	.byte	0x04
	.zero		1


	//   ....[70]....
        /*0548*/ 	.word	0x00000a80
        /*054c*/ 	.word	0x000000ff
        /*0550*/ 	.word	0x00000118
        /*0554*/ 	.short	0x0100
        /*0556*/ 	.byte	0x04
	.zero		1


	//   ....[71]....
        /*0558*/ 	.word	0x00000a90
        /*055c*/ 	.word	0x000000ff
        /*0560*/ 	.word	0x000002c8
        /*0564*/ 	.short	0x0100
        /*0566*/ 	.byte	0x04
	.zero		1


	//   ....[72]....
        /*0568*/ 	.word	0x00000aa0
        /*056c*/ 	.word	0x000000ff
        /*0570*/ 	.word	0x00000120
        /*0574*/ 	.short	0x0100
        /*0576*/ 	.byte	0x04
	.zero		1


	//   ....[73]....
        /*0578*/ 	.word	0x00000ab0
        /*057c*/ 	.word	0x000000ff
        /*0580*/ 	.word	0x000002d0
        /*0584*/ 	.short	0x0100
        /*0586*/ 	.byte	0x04
	.zero		1


	//   ....[74]....
        /*0588*/ 	.word	0x00000ac0
        /*058c*/ 	.word	0x000000ff
        /*0590*/ 	.word	0x00000128
        /*0594*/ 	.short	0x0100
        /*0596*/ 	.byte	0x04
	.zero		1


	//   ....[75]....
        /*0598*/ 	.word	0x00000ad0
        /*059c*/ 	.word	0x000000ff
        /*05a0*/ 	.word	0x000002d8
        /*05a4*/ 	.short	0x0100
        /*05a6*/ 	.byte	0x04
	.zero		1


	//   ....[76]....
        /*05a8*/ 	.word	0x00000ae0
        /*05ac*/ 	.word	0x000000ff
        /*05b0*/ 	.word	0x00000130
        /*05b4*/ 	.short	0x0100
        /*05b6*/ 	.byte	0x04
	.zero		1


	//   ....[77]....
        /*05b8*/ 	.word	0x00000af0
        /*05bc*/ 	.word	0x000000ff
        /*05c0*/ 	.word	0x000002e0
        /*05c4*/ 	.short	0x0100
        /*05c6*/ 	.byte	0x04
	.zero		1


	//   ....[78]....
        /*05c8*/ 	.word	0x00000b00
        /*05cc*/ 	.word	0x000000ff
        /*05d0*/ 	.word	0x00000138
        /*05d4*/ 	.short	0x0100
        /*05d6*/ 	.byte	0x04
	.zero		1


	//   ....[79]....
        /*05d8*/ 	.word	0x00000b10
        /*05dc*/ 	.word	0x000000ff
        /*05e0*/ 	.word	0x000002e8
        /*05e4*/ 	.short	0x0100
        /*05e6*/ 	.byte	0x04
	.zero		1


	//   ....[80]....
        /*05e8*/ 	.word	0x00000b20
        /*05ec*/ 	.word	0x000000ff
        /*05f0*/ 	.word	0x00000140
        /*05f4*/ 	.short	0x0100
        /*05f6*/ 	.byte	0x04
	.zero		1


	//   ....[81]....
        /*05f8*/ 	.word	0x00000b30
        /*05fc*/ 	.word	0x000000ff
        /*0600*/ 	.word	0x000002f0
        /*0604*/ 	.short	0x0100
        /*0606*/ 	.byte	0x04
	.zero		1


	//   ....[82]....
        /*0608*/ 	.word	0x00000b40
        /*060c*/ 	.word	0x000000ff
        /*0610*/ 	.word	0x00000148
        /*0614*/ 	.short	0x0100
        /*0616*/ 	.byte	0x04
	.zero		1


	//   ....[83]....
        /*0618*/ 	.word	0x00000b50
        /*061c*/ 	.word	0x000000ff
        /*0620*/ 	.word	0x000002f8
        /*0624*/ 	.short	0x0100
        /*0626*/ 	.byte	0x04
	.zero		1


	//   ....[84]....
        /*0628*/ 	.word	0x00000b60
        /*062c*/ 	.word	0x000000ff
        /*0630*/ 	.word	0x00000150
        /*0634*/ 	.short	0x0100
        /*0636*/ 	.byte	0x04
	.zero		1


	//   ....[85]....
        /*0638*/ 	.word	0x00000b70
        /*063c*/ 	.word	0x000000ff
        /*0640*/ 	.word	0x00000300
        /*0644*/ 	.short	0x0100
        /*0646*/ 	.byte	0x04
	.zero		1


	//   ....[86]....
        /*0648*/ 	.word	0x00000b80
        /*064c*/ 	.word	0x000000ff
        /*0650*/ 	.word	0x00000158
        /*0654*/ 	.short	0x0100
        /*0656*/ 	.byte	0x04
	.zero		1


	//   ....[87]....
        /*0658*/ 	.word	0x00000b90
        /*065c*/ 	.word	0x000000ff
        /*0660*/ 	.word	0x00000308
        /*0664*/ 	.short	0x0100
        /*0666*/ 	.byte	0x04
	.zero		1


	//   ....[88]....
        /*0668*/ 	.word	0x00000ba0
        /*066c*/ 	.word	0x000000ff
        /*0670*/ 	.word	0x00000160
        /*0674*/ 	.short	0x0100
        /*0676*/ 	.byte	0x04
	.zero		1


	//   ....[89]....
        /*0678*/ 	.word	0x00000bb0
        /*067c*/ 	.word	0x000000ff
        /*0680*/ 	.word	0x00000310
        /*0684*/ 	.short	0x0100
        /*0686*/ 	.byte	0x04
	.zero		1


	//   ....[90]....
        /*0688*/ 	.word	0x00000bc0
        /*068c*/ 	.word	0x000000ff
        /*0690*/ 	.word	0x00000168
        /*0694*/ 	.short	0x0100
        /*0696*/ 	.byte	0x04
	.zero		1


	//   ....[91]....
        /*0698*/ 	.word	0x00000bd0
        /*069c*/ 	.word	0x000000ff
        /*06a0*/ 	.word	0x00000318
        /*06a4*/ 	.short	0x0100
        /*06a6*/ 	.byte	0x04
	.zero		1


	//   ....[92]....
        /*06a8*/ 	.word	0x00000be0
        /*06ac*/ 	.word	0x000000ff
        /*06b0*/ 	.word	0x00000170
        /*06b4*/ 	.short	0x0100
        /*06b6*/ 	.byte	0x04
	.zero		1


	//   ....[93]....
        /*06b8*/ 	.word	0x00000bf0
        /*06bc*/ 	.word	0x000000ff
        /*06c0*/ 	.word	0x00000320
        /*06c4*/ 	.short	0x0100
        /*06c6*/ 	.byte	0x04
	.zero		1


	//   ....[94]....
        /*06c8*/ 	.word	0x00000c00
        /*06cc*/ 	.word	0x000000ff
        /*06d0*/ 	.word	0x00000178
        /*06d4*/ 	.short	0x0100
        /*06d6*/ 	.byte	0x04
	.zero		1


	//   ....[95]....
        /*06d8*/ 	.word	0x00000c10
        /*06dc*/ 	.word	0x000000ff
        /*06e0*/ 	.word	0x00000328
        /*06e4*/ 	.short	0x0100
        /*06e6*/ 	.byte	0x04
	.zero		1


	//   ....[96]....
        /*06e8*/ 	.word	0x00000c20
        /*06ec*/ 	.word	0x000000ff
        /*06f0*/ 	.word	0x00000180
        /*06f4*/ 	.short	0x0100
        /*06f6*/ 	.byte	0x04
	.zero		1


	//   ....[97]....
        /*06f8*/ 	.word	0x00000c30
        /*06fc*/ 	.word	0x000000ff
        /*0700*/ 	.word	0x00000330
        /*0704*/ 	.short	0x0100
        /*0706*/ 	.byte	0x04
	.zero		1


	//   ....[98]....
        /*0708*/ 	.word	0x00000c40
        /*070c*/ 	.word	0x000000ff
        /*0710*/ 	.word	0x00000188
        /*0714*/ 	.short	0x0100
        /*0716*/ 	.byte	0x04
	.zero		1


	//   ....[99]....
        /*0718*/ 	.word	0x00000c50
        /*071c*/ 	.word	0x000000ff
        /*0720*/ 	.word	0x00000338
        /*0724*/ 	.short	0x0100
        /*0726*/ 	.byte	0x04
	.zero		1


	//   ....[100]....
        /*0728*/ 	.word	0x00000c60
        /*072c*/ 	.word	0x000000ff
        /*0730*/ 	.word	0x00000190
        /*0734*/ 	.short	0x0100
        /*0736*/ 	.byte	0x04
	.zero		1


	//   ....[101]....
        /*0738*/ 	.word	0x00000c70
        /*073c*/ 	.word	0x000000ff
        /*0740*/ 	.word	0x00000340
        /*0744*/ 	.short	0x0100
        /*0746*/ 	.byte	0x04
	.zero		1


	//   ....[102]....
        /*0748*/ 	.word	0x00000c80
        /*074c*/ 	.word	0x000000ff
        /*0750*/ 	.word	0x00000198
        /*0754*/ 	.short	0x0100
        /*0756*/ 	.byte	0x04
	.zero		1


	//   ....[103]....
        /*0758*/ 	.word	0x00000c90
        /*075c*/ 	.word	0x000000ff
        /*0760*/ 	.word	0x00000348
        /*0764*/ 	.short	0x0100
        /*0766*/ 	.byte	0x04
	.zero		1


	//   ....[104]....
        /*0768*/ 	.word	0x00000ca0
        /*076c*/ 	.word	0x000000ff
        /*0770*/ 	.word	0x000001a0
        /*0774*/ 	.short	0x0100
        /*0776*/ 	.byte	0x04
	.zero		1


	//   ....[105]....
        /*0778*/ 	.word	0x00000cb0
        /*077c*/ 	.word	0x000000ff
        /*0780*/ 	.word	0x00000350
        /*0784*/ 	.short	0x0100
        /*0786*/ 	.byte	0x04
	.zero		1


	//   ....[106]....
        /*0788*/ 	.word	0x00000cc0
        /*078c*/ 	.word	0x000000ff
        /*0790*/ 	.word	0x000001a8
        /*0794*/ 	.short	0x0100
        /*0796*/ 	.byte	0x04
	.zero		1


	//   ....[107]....
        /*0798*/ 	.word	0x00000cd0
        /*079c*/ 	.word	0x000000ff
        /*07a0*/ 	.word	0x00000358
        /*07a4*/ 	.short	0x0100
        /*07a6*/ 	.byte	0x04
	.zero		1


	//   ....[108]....
        /*07a8*/ 	.word	0x00000e10
        /*07ac*/ 	.word	0x000000ff
        /*07b0*/ 	.word	0x00000360
        /*07b4*/ 	.short	0x0100
        /*07b6*/ 	.byte	0x04
	.zero		1


	//   ....[109]....
        /*07b8*/ 	.word	0x00000e20
        /*07bc*/ 	.word	0x000000ff
        /*07c0*/ 	.word	0x00000368
        /*07c4*/ 	.short	0x0100
        /*07c6*/ 	.byte	0x04
	.zero		1


	//   ....[110]....
        /*07c8*/ 	.word	0x00000f10
        /*07cc*/ 	.word	0x000000ff
        /*07d0*/ 	.word	0x00000370
        /*07d4*/ 	.short	0x0100
        /*07d6*/ 	.byte	0x06
	.zero		1


	//   ....[111]....
        /*07d8*/ 	.word	0x00000f20
        /*07dc*/ 	.word	0x000000ff
        /*07e0*/ 	.word	0x00000378
        /*07e4*/ 	.short	0x0100
        /*07e6*/ 	.byte	0x06
	.zero		1


	//   ....[112]....
        /*07e8*/ 	.word	0x00001060
        /*07ec*/ 	.word	0x000000ff
        /*07f0*/ 	.word	0x00000380
        /*07f4*/ 	.short	0x0100
        /*07f6*/ 	.byte	0x06
	.zero		1


	//   ....[113]....
        /*07f8*/ 	.word	0x00001070
        /*07fc*/ 	.word	0x000000ff
        /*0800*/ 	.word	0x00000390
        /*0804*/ 	.short	0x0100
        /*0806*/ 	.byte	0x06
	.zero		1


	//   ....[114]....
        /*0808*/ 	.word	0x00001080
        /*080c*/ 	.word	0x000000ff
        /*0810*/ 	.word	0x00000388
        /*0814*/ 	.short	0x0100
        /*0816*/ 	.byte	0x06
	.zero		1


	//   ....[115]....
        /*0818*/ 	.word	0x00001090
        /*081c*/ 	.word	0x000000ff
        /*0820*/ 	.word	0x00000398
        /*0824*/ 	.short	0x0100
        /*0826*/ 	.byte	0x06
	.zero		1


	//   ....[116]....
        /*0828*/ 	.word	0x000011c0
        /*082c*/ 	.word	0x000000ff
        /*0830*/ 	.word	0x000003a0
        /*0834*/ 	.short	0x0100
        /*0836*/ 	.byte	0x04
	.zero		1


	//   ....[117]....
        /*0838*/ 	.word	0x000011d0
        /*083c*/ 	.word	0x000000ff
        /*0840*/ 	.word	0x000003c0
        /*0844*/ 	.short	0x0100
        /*0846*/ 	.byte	0x04
	.zero		1


	//   ....[118]....
        /*0848*/ 	.word	0x000011e0
        /*084c*/ 	.word	0x000000ff
        /*0850*/ 	.word	0x000003a8
        /*0854*/ 	.short	0x0100
        /*0856*/ 	.byte	0x04
	.zero		1


	//   ....[119]....
        /*0858*/ 	.word	0x000011f0
        /*085c*/ 	.word	0x000000ff
        /*0860*/ 	.word	0x000003c8
        /*0864*/ 	.short	0x0100
        /*0866*/ 	.byte	0x04
	.zero		1


	//   ....[120]....
        /*0868*/ 	.word	0x00001200
        /*086c*/ 	.word	0x000000ff
        /*0870*/ 	.word	0x000003b0
        /*0874*/ 	.short	0x0100
        /*0876*/ 	.byte	0x04
	.zero		1


	//   ....[121]....
        /*0878*/ 	.word	0x00001210
        /*087c*/ 	.word	0x000000ff
        /*0880*/ 	.word	0x000003d0
        /*0884*/ 	.short	0x0100
        /*0886*/ 	.byte	0x04
	.zero		1


	//   ....[122]....
        /*0888*/ 	.word	0x00001220
        /*088c*/ 	.word	0x000000ff
        /*0890*/ 	.word	0x000003b8
        /*0894*/ 	.short	0x0100
        /*0896*/ 	.byte	0x04
	.zero		1


	//   ....[123]....
        /*0898*/ 	.word	0x00001230
        /*089c*/ 	.word	0x000000ff
        /*08a0*/ 	.word	0x000003d8
        /*08a4*/ 	.short	0x0100
        /*08a6*/ 	.byte	0x04
	.zero		1


	//   ....[124]....
        /*08a8*/ 	.word	0x00001320
        /*08ac*/ 	.word	0x000000ff
        /*08b0*/ 	.word	0x000003e0
        /*08b4*/ 	.short	0x0100
        /*08b6*/ 	.byte	0x04
	.zero		1


	//   ....[125]....
        /*08b8*/ 	.word	0x00001330
        /*08bc*/ 	.word	0x000000ff
        /*08c0*/ 	.word	0x000003f0
        /*08c4*/ 	.short	0x0100
        /*08c6*/ 	.byte	0x04
	.zero		1


	//   ....[126]....
        /*08c8*/ 	.word	0x00001340
        /*08cc*/ 	.word	0x000000ff
        /*08d0*/ 	.word	0x000003e8
        /*08d4*/ 	.short	0x0100
        /*08d6*/ 	.byte	0x04
	.zero		1


	//   ....[127]....
        /*08d8*/ 	.word	0x00001350
        /*08dc*/ 	.word	0x000000ff
        /*08e0*/ 	.word	0x000003f8
        /*08e4*/ 	.short	0x0100
        /*08e6*/ 	.byte	0x04
	.zero		1


	//   ....[128]....
        /*08e8*/ 	.word	0x00001e70
        /*08ec*/ 	.word	0x00000000
        /*08f0*/ 	.word	0x000003f0
        /*08f4*/ 	.short	0x010a
        /*08f6*/ 	.byte	0xff
	.zero		1


	//   ....[129]....
        /*08f8*/ 	.word	0x00001ea0
        /*08fc*/ 	.word	0x00000000
        /*0900*/ 	.word	0x000003e0
        /*0904*/ 	.short	0x0101
        /*0906*/ 	.byte	0xff
	.zero		1


	//   ....[130]....
        /*0908*/ 	.word	0x00001f70
        /*090c*/ 	.word	0x000000ff
        /*0910*/ 	.word	0x000001b0
        /*0914*/ 	.short	0x010a
        /*0916*/ 	.byte	0x04
	.zero		1


	//   ....[131]....
        /*0918*/ 	.word	0x00001ff0
        /*091c*/ 	.word	0x000000ff
        /*0920*/ 	.word	0x000001b0
        /*0924*/ 	.short	0x010a
        /*0926*/ 	.byte	0x21
	.zero		1


	//   ....[132]....
        /*0928*/ 	.word	0x00002190
        /*092c*/ 	.word	0x000000ff
        /*0930*/ 	.word	0x000001b0
        /*0934*/ 	.short	0x010a
        /*0936*/ 	.byte	0x08
	.zero		1


	//   ....[133]....
        /*0938*/ 	.word	0x000022a0
        /*093c*/ 	.word	0x000000ff
        /*0940*/ 	.word	0x00000378
        /*0944*/ 	.short	0x0101
        /*0946*/ 	.byte	0x06
	.zero		1


	//   ....[134]....
        /*0948*/ 	.word	0x000022c0
        /*094c*/ 	.word	0x000000ff
        /*0950*/ 	.word	0x000001b0
        /*0954*/ 	.short	0x010a
        /*0956*/ 	.byte	0x04
	.zero		1


	//   ....[135]....
        /*0958*/ 	.word	0x00002340
        /*095c*/ 	.word	0x000000ff
        /*0960*/ 	.word	0x000001b0
        /*0964*/ 	.short	0x010a
        /*0966*/ 	.byte	0x11
	.zero		1


	//   ....[136]....
        /*0968*/ 	.word	0x000024e0
        /*096c*/ 	.word	0x000000ff
        /*0970*/ 	.word	0x000001b0
        /*0974*/ 	.short	0x010a
        /*0976*/ 	.byte	0x07
	.zero		1


	//   ....[137]....
        /*0978*/ 	.word	0x00002620
        /*097c*/ 	.word	0x00000003
        /*0980*/ 	.word	0x00000380
        /*0984*/ 	.short	0x010a
        /*0986*/ 	.byte	0xff
	.zero		1


	//   ....[138]....
        /*0988*/ 	.word	0x00002770
        /*098c*/ 	.word	0x00000000
        /*0990*/ 	.word	0x00000000
        /*0994*/ 	.short	0x0101
        /*0996*/ 	.byte	0xff
	.zero		1


	//   ....[139]....
        /*0998*/ 	.word	0x00002d10
        /*099c*/ 	.word	0x000000ff
        /*09a0*/ 	.word	0x00000000
        /*09a4*/ 	.short	0x010a
        /*09a6*/ 	.byte	0x04
	.zero		1


	//   ....[140]....
        /*09a8*/ 	.word	0x00002da0
        /*09ac*/ 	.word	0x000000ff
        /*09b0*/ 	.word	0x00000000
        /*09b4*/ 	.short	0x010a
        /*09b6*/ 	.byte	0x05
	.zero		1


	//   ....[141]....
        /*09b8*/ 	.word	0x00002e30
        /*09bc*/ 	.word	0x000000ff
        /*09c0*/ 	.word	0x00000000
        /*09c4*/ 	.short	0x010a
        /*09c6*/ 	.byte	0x05
	.zero		1


	//   ....[142]....
        /*09c8*/ 	.word	0x00002ec0
        /*09cc*/ 	.word	0x000000ff
        /*09d0*/ 	.word	0x00000000
        /*09d4*/ 	.short	0x010a
        /*09d6*/ 	.byte	0x05
	.zero		1


	//   ....[143]....
        /*09d8*/ 	.word	0x00002f50
        /*09dc*/ 	.word	0x000000ff
        /*09e0*/ 	.word	0x00000000
        /*09e4*/ 	.short	0x010a
        /*09e6*/ 	.byte	0x05
	.zero		1


	//   ....[144]....
        /*09e8*/ 	.word	0x00002fe0
        /*09ec*/ 	.word	0x000000ff
        /*09f0*/ 	.word	0x00000000
        /*09f4*/ 	.short	0x010a
        /*09f6*/ 	.byte	0x05
	.zero		1


	//   ....[145]....
        /*09f8*/ 	.word	0x00003070
        /*09fc*/ 	.word	0x000000ff
        /*0a00*/ 	.word	0x00000000
        /*0a04*/ 	.short	0x010a
        /*0a06*/ 	.byte	0x05
	.zero		1


	//   ....[146]....
        /*0a08*/ 	.word	0x00003100
        /*0a0c*/ 	.word	0x000000ff
        /*0a10*/ 	.word	0x00000000
        /*0a14*/ 	.short	0x010a
        /*0a16*/ 	.byte	0x05
	.zero		1


	//   ....[147]....
        /*0a18*/ 	.word	0x00003190
        /*0a1c*/ 	.word	0x000000ff
        /*0a20*/ 	.word	0x00000000
        /*0a24*/ 	.short	0x010a
        /*0a26*/ 	.byte	0x05
	.zero		1


	//   ....[148]....
        /*0a28*/ 	.word	0x00003220
        /*0a2c*/ 	.word	0x000000ff
        /*0a30*/ 	.word	0x00000000
        /*0a34*/ 	.short	0x010a
        /*0a36*/ 	.byte	0x05
	.zero		1


	//   ....[149]....
        /*0a38*/ 	.word	0x000032b0
        /*0a3c*/ 	.word	0x000000ff
        /*0a40*/ 	.word	0x00000000
        /*0a44*/ 	.short	0x010a
        /*0a46*/ 	.byte	0x05
	.zero		1


	//   ....[150]....
        /*0a48*/ 	.word	0x00003340
        /*0a4c*/ 	.word	0x000000ff
        /*0a50*/ 	.word	0x00000000
        /*0a54*/ 	.short	0x010a
        /*0a56*/ 	.byte	0x05
	.zero		1


	//   ....[151]....
        /*0a58*/ 	.word	0x000033d0
        /*0a5c*/ 	.word	0x000000ff
        /*0a60*/ 	.word	0x00000000
        /*0a64*/ 	.short	0x010a
        /*0a66*/ 	.byte	0x05
	.zero		1


	//   ....[152]....
        /*0a68*/ 	.word	0x00003460
        /*0a6c*/ 	.word	0x000000ff
        /*0a70*/ 	.word	0x00000000
        /*0a74*/ 	.short	0x010a
        /*0a76*/ 	.byte	0x05
	.zero		1


	//   ....[153]....
        /*0a78*/ 	.word	0x000034f0
        /*0a7c*/ 	.word	0x000000ff
        /*0a80*/ 	.word	0x00000000
        /*0a84*/ 	.short	0x010a
        /*0a86*/ 	.byte	0x05
	.zero		1


	//   ....[154]....
        /*0a88*/ 	.word	0x00003580
        /*0a8c*/ 	.word	0x000000ff
        /*0a90*/ 	.word	0x00000000
        /*0a94*/ 	.short	0x010a
        /*0a96*/ 	.byte	0x05
	.zero		1


	//   ....[155]....
        /*0a98*/ 	.word	0x00003610
        /*0a9c*/ 	.word	0x000000ff
        /*0aa0*/ 	.word	0x00000000
        /*0aa4*/ 	.short	0x010a
        /*0aa6*/ 	.byte	0x05
	.zero		1


	//   ....[156]....
        /*0aa8*/ 	.word	0x000036a0
        /*0aac*/ 	.word	0x000000ff
        /*0ab0*/ 	.word	0x00000000
        /*0ab4*/ 	.short	0x010a
        /*0ab6*/ 	.byte	0x05
	.zero		1


	//   ....[157]....
        /*0ab8*/ 	.word	0x00003730
        /*0abc*/ 	.word	0x000000ff
        /*0ac0*/ 	.word	0x00000000
        /*0ac4*/ 	.short	0x010a
        /*0ac6*/ 	.byte	0x05
	.zero		1


	//   ....[158]....
        /*0ac8*/ 	.word	0x000037c0
        /*0acc*/ 	.word	0x000000ff
        /*0ad0*/ 	.word	0x00000000
        /*0ad4*/ 	.short	0x010a
        /*0ad6*/ 	.byte	0x05
	.zero		1


	//   ....[159]....
        /*0ad8*/ 	.word	0x00003850
        /*0adc*/ 	.word	0x000000ff
        /*0ae0*/ 	.word	0x00000000
        /*0ae4*/ 	.short	0x010a
        /*0ae6*/ 	.byte	0x05
	.zero		1


	//   ....[160]....
        /*0ae8*/ 	.word	0x000038e0
        /*0aec*/ 	.word	0x000000ff
        /*0af0*/ 	.word	0x00000000
        /*0af4*/ 	.short	0x010a
        /*0af6*/ 	.byte	0x05
	.zero		1


	//   ....[161]....
        /*0af8*/ 	.word	0x00003970
        /*0afc*/ 	.word	0x000000ff
        /*0b00*/ 	.word	0x00000000
        /*0b04*/ 	.short	0x010a
        /*0b06*/ 	.byte	0x05
	.zero		1


	//   ....[162]....
        /*0b08*/ 	.word	0x00003a00
        /*0b0c*/ 	.word	0x000000ff
        /*0b10*/ 	.word	0x00000000
        /*0b14*/ 	.short	0x010a
        /*0b16*/ 	.byte	0x05
	.zero		1


	//   ....[163]....
        /*0b18*/ 	.word	0x00003a90
        /*0b1c*/ 	.word	0x000000ff
        /*0b20*/ 	.word	0x00000000
        /*0b24*/ 	.short	0x010a
        /*0b26*/ 	.byte	0x05
	.zero		1


	//   ....[164]....
        /*0b28*/ 	.word	0x00003b20
        /*0b2c*/ 	.word	0x000000ff
        /*0b30*/ 	.word	0x00000000
        /*0b34*/ 	.short	0x010a
        /*0b36*/ 	.byte	0x05
	.zero		1


	//   ....[165]....
        /*0b38*/ 	.word	0x00003bb0
        /*0b3c*/ 	.word	0x000000ff
        /*0b40*/ 	.word	0x00000000
        /*0b44*/ 	.short	0x010a
        /*0b46*/ 	.byte	0x05
	.zero		1


	//   ....[166]....
        /*0b48*/ 	.word	0x00003c40
        /*0b4c*/ 	.word	0x000000ff
        /*0b50*/ 	.word	0x00000000
        /*0b54*/ 	.short	0x010a
        /*0b56*/ 	.byte	0x05
	.zero		1


	//   ....[167]....
        /*0b58*/ 	.word	0x00003cd0
        /*0b5c*/ 	.word	0x000000ff
        /*0b60*/ 	.word	0x00000000
        /*0b64*/ 	.short	0x010a
        /*0b66*/ 	.byte	0x05
	.zero		1


	//   ....[168]....
        /*0b68*/ 	.word	0x00003d60
        /*0b6c*/ 	.word	0x000000ff
        /*0b70*/ 	.word	0x00000000
        /*0b74*/ 	.short	0x010a
        /*0b76*/ 	.byte	0x05
	.zero		1


	//   ....[169]....
        /*0b78*/ 	.word	0x00003df0
        /*0b7c*/ 	.word	0x000000ff
        /*0b80*/ 	.word	0x00000000
        /*0b84*/ 	.short	0x010a
        /*0b86*/ 	.byte	0x05
	.zero		1


	//   ....[170]....
        /*0b88*/ 	.word	0x00003e80
        /*0b8c*/ 	.word	0x000000ff
        /*0b90*/ 	.word	0x00000000
        /*0b94*/ 	.short	0x010a
        /*0b96*/ 	.byte	0x05
	.zero		1


	//   ....[171]....
        /*0b98*/ 	.word	0x00003f10
        /*0b9c*/ 	.word	0x000000ff
        /*0ba0*/ 	.word	0x00000000
        /*0ba4*/ 	.short	0x010a
        /*0ba6*/ 	.byte	0x05
	.zero		1


	//   ....[172]....
        /*0ba8*/ 	.word	0x00003fa0
        /*0bac*/ 	.word	0x000000ff
        /*0bb0*/ 	.word	0x00000000
        /*0bb4*/ 	.short	0x010a
        /*0bb6*/ 	.byte	0x05
	.zero		1


	//   ....[173]....
        /*0bb8*/ 	.word	0x00004030
        /*0bbc*/ 	.word	0x000000ff
        /*0bc0*/ 	.word	0x00000000
        /*0bc4*/ 	.short	0x010a
        /*0bc6*/ 	.byte	0x05
	.zero		1


	//   ....[174]....
        /*0bc8*/ 	.word	0x000040c0
        /*0bcc*/ 	.word	0x000000ff
        /*0bd0*/ 	.word	0x00000000
        /*0bd4*/ 	.short	0x010a
        /*0bd6*/ 	.byte	0x05
	.zero		1


	//   ....[175]....
        /*0bd8*/ 	.word	0x00004150
        /*0bdc*/ 	.word	0x000000ff
        /*0be0*/ 	.word	0x00000000
        /*0be4*/ 	.short	0x010a
        /*0be6*/ 	.byte	0x05
	.zero		1


	//   ....[176]....
        /*0be8*/ 	.word	0x000041e0
        /*0bec*/ 	.word	0x000000ff
        /*0bf0*/ 	.word	0x00000000
        /*0bf4*/ 	.short	0x010a
        /*0bf6*/ 	.byte	0x05
	.zero		1


	//   ....[177]....
        /*0bf8*/ 	.word	0x00004270
        /*0bfc*/ 	.word	0x000000ff
        /*0c00*/ 	.word	0x00000000
        /*0c04*/ 	.short	0x010a
        /*0c06*/ 	.byte	0x05
	.zero		1


	//   ....[178]....
        /*0c08*/ 	.word	0x00004300
        /*0c0c*/ 	.word	0x000000ff
        /*0c10*/ 	.word	0x00000000
        /*0c14*/ 	.short	0x010a
        /*0c16*/ 	.byte	0x05
	.zero		1


	//   ....[179]....
        /*0c18*/ 	.word	0x00004390
        /*0c1c*/ 	.word	0x000000ff
        /*0c20*/ 	.word	0x00000000
        /*0c24*/ 	.short	0x010a
        /*0c26*/ 	.byte	0x05
	.zero		1


	//   ....[180]....
        /*0c28*/ 	.word	0x00004420
        /*0c2c*/ 	.word	0x000000ff
        /*0c30*/ 	.word	0x00000000
        /*0c34*/ 	.short	0x010a
        /*0c36*/ 	.byte	0x05
	.zero		1


	//   ....[181]....
        /*0c38*/ 	.word	0x000044b0
        /*0c3c*/ 	.word	0x000000ff
        /*0c40*/ 	.word	0x00000000
        /*0c44*/ 	.short	0x010a
        /*0c46*/ 	.byte	0x05
	.zero		1


	//   ....[182]....
        /*0c48*/ 	.word	0x00004540
        /*0c4c*/ 	.word	0x000000ff
        /*0c50*/ 	.word	0x00000000
        /*0c54*/ 	.short	0x010a
        /*0c56*/ 	.byte	0x05
	.zero		1


	//   ....[183]....
        /*0c58*/ 	.word	0x000045d0
        /*0c5c*/ 	.word	0x000000ff
        /*0c60*/ 	.word	0x00000000
        /*0c64*/ 	.short	0x010a
        /*0c66*/ 	.byte	0x05
	.zero		1


	//   ....[184]....
        /*0c68*/ 	.word	0x00004660
        /*0c6c*/ 	.word	0x000000ff
        /*0c70*/ 	.word	0x00000000
        /*0c74*/ 	.short	0x010a
        /*0c76*/ 	.byte	0x05
	.zero		1


	//   ....[185]....
        /*0c78*/ 	.word	0x000046f0
        /*0c7c*/ 	.word	0x000000ff
        /*0c80*/ 	.word	0x00000000
        /*0c84*/ 	.short	0x010a
        /*0c86*/ 	.byte	0x05
	.zero		1


	//   ....[186]....
        /*0c88*/ 	.word	0x00004780
        /*0c8c*/ 	.word	0x000000ff
        /*0c90*/ 	.word	0x00000000
        /*0c94*/ 	.short	0x010a
        /*0c96*/ 	.byte	0x05
	.zero		1


	//   ....[187]....
        /*0c98*/ 	.word	0x00004810
        /*0c9c*/ 	.word	0x000000ff
        /*0ca0*/ 	.word	0x00000000
        /*0ca4*/ 	.short	0x010a
        /*0ca6*/ 	.byte	0x05
	.zero		1


	//   ....[188]....
        /*0ca8*/ 	.word	0x000048a0
        /*0cac*/ 	.word	0x000000ff
        /*0cb0*/ 	.word	0x00000000
        /*0cb4*/ 	.short	0x010a
        /*0cb6*/ 	.byte	0x05
	.zero		1


	//   ....[189]....
        /*0cb8*/ 	.word	0x00004930
        /*0cbc*/ 	.word	0x000000ff
        /*0cc0*/ 	.word	0x00000000
        /*0cc4*/ 	.short	0x010a
        /*0cc6*/ 	.byte	0x05
	.zero		1


	//   ....[190]....
        /*0cc8*/ 	.word	0x000049c0
        /*0ccc*/ 	.word	0x000000ff
        /*0cd0*/ 	.word	0x00000000
        /*0cd4*/ 	.short	0x010a
        /*0cd6*/ 	.byte	0x05
	.zero		1


	//   ....[191]....
        /*0cd8*/ 	.word	0x00004a50
        /*0cdc*/ 	.word	0x000000ff
        /*0ce0*/ 	.word	0x00000000
        /*0ce4*/ 	.short	0x010a
        /*0ce6*/ 	.byte	0x05
	.zero		1


	//   ....[192]....
        /*0ce8*/ 	.word	0x00004af0
        /*0cec*/ 	.word	0x00000000
        /*0cf0*/ 	.word	0x00000000
        /*0cf4*/ 	.short	0x010a
        /*0cf6*/ 	.byte	0xff
	.zero		1


	//   ....[193]....
        /*0cf8*/ 	.word	0x00004c10
        /*0cfc*/ 	.word	0x00000002
        /*0d00*/ 	.word	0x000003e0
        /*0d04*/ 	.short	0x010a
        /*0d06*/ 	.byte	0xff
	.zero		1


	//   ....[194]....
        /*0d08*/ 	.word	0x00004c80
        /*0d0c*/ 	.word	0x00000002
        /*0d10*/ 	.word	0x00000000
        /*0d14*/ 	.short	0x0101
        /*0d16*/ 	.byte	0xff
	.zero		1


	//   ....[195]....
        /*0d18*/ 	.word	0x00004ca0
        /*0d1c*/ 	.word	0x000000ff
        /*0d20*/ 	.word	0x00000390
        /*0d24*/ 	.short	0x010a
        /*0d26*/ 	.byte	0x04
	.zero		1


	//   ....[196]....
        /*0d28*/ 	.word	0x00004dc0
        /*0d2c*/ 	.word	0x00000002
        /*0d30*/ 	.word	0x00000380
        /*0d34*/ 	.short	0x010a
        /*0d36*/ 	.byte	0xff
	.zero		1


	//   ....[197]....
        /*0d38*/ 	.word	0x00004ec0
        /*0d3c*/ 	.word	0x00000002
        /*0d40*/ 	.word	0x00000000
        /*0d44*/ 	.short	0x0101
        /*0d46*/ 	.byte	0xff
	.zero		1


	//   ....[198]....
        /*0d48*/ 	.word	0x00004f50
        /*0d4c*/ 	.word	0x000000ff
        /*0d50*/ 	.word	0x00000390
        /*0d54*/ 	.short	0x0106
        /*0d56*/ 	.byte	0x04
	.zero		1


	//   ....[199]....
        /*0d58*/ 	.word	0x00004f70
        /*0d5c*/ 	.word	0x000000ff
        /*0d60*/ 	.word	0x00000390
        /*0d64*/ 	.short	0x010a
        /*0d66*/ 	.byte	0x04
	.zero		1


	//   ....[200]....
        /*0d68*/ 	.word	0x00005000
        /*0d6c*/ 	.word	0x000000ff
        /*0d70*/ 	.word	0x00000390
        /*0d74*/ 	.short	0x0106
        /*0d76*/ 	.byte	0x07
	.zero		1


	//   ....[201]....
        /*0d78*/ 	.word	0x00005040
        /*0d7c*/ 	.word	0x00000000
        /*0d80*/ 	.word	0x00000390
        /*0d84*/ 	.short	0x010a
        /*0d86*/ 	.byte	0xff
	.zero		1


	//   ....[202]....
        /*0d88*/ 	.word	0x00005530
        /*0d8c*/ 	.word	0x00000000
        /*0d90*/ 	.word	0x00000380
        /*0d94*/ 	.short	0x010a
        /*0d96*/ 	.byte	0xff
	.zero		1


	//   ....[203]....
        /*0d98*/ 	.word	0x00005630
        /*0d9c*/ 	.word	0x00000003
        /*0da0*/ 	.word	0x00000000
        /*0da4*/ 	.short	0x0101
        /*0da6*/ 	.byte	0xff
	.zero		1


	//   ....[204]....
        /*0da8*/ 	.word	0x00005640
        /*0dac*/ 	.word	0x000000ff
        /*0db0*/ 	.word	0x00000000
        /*0db4*/ 	.short	0x010a
        /*0db6*/ 	.byte	0x04
	.zero		1


	//   ....[205]....
        /*0db8*/ 	.word	0x00005660
        /*0dbc*/ 	.word	0x000000ff
        /*0dc0*/ 	.word	0x000003c0
        /*0dc4*/ 	.short	0x010a
        /*0dc6*/ 	.byte	0x13
	.zero		1


	//   ....[206]....
        /*0dc8*/ 	.word	0x000057a0
        /*0dcc*/ 	.word	0x000000ff
        /*0dd0*/ 	.word	0x00000000
        /*0dd4*/ 	.short	0x010a
        /*0dd6*/ 	.byte	0x06
	.zero		1


	//   ....[207]....
        /*0dd8*/ 	.word	0x000058a0
        /*0ddc*/ 	.word	0x000000ff
        /*0de0*/ 	.word	0x00000000
        /*0de4*/ 	.short	0x010a
        /*0de6*/ 	.byte	0x04
	.zero		1


	//   ....[208]....
        /*0de8*/ 	.word	0x00005a80
        /*0dec*/ 	.word	0x000000ff
        /*0df0*/ 	.word	0x00000000
        /*0df4*/ 	.short	0x010a
        /*0df6*/ 	.byte	0x04
	.zero		1


	//   ....[209]....
        /*0df8*/ 	.word	0x00005b10
        /*0dfc*/ 	.word	0x000000ff
        /*0e00*/ 	.word	0x00000000
        /*0e04*/ 	.short	0x010a
        /*0e06*/ 	.byte	0x05
	.zero		1


	//   ....[210]....
        /*0e08*/ 	.word	0x00005ba0
        /*0e0c*/ 	.word	0x000000ff
        /*0e10*/ 	.word	0x00000000
        /*0e14*/ 	.short	0x010a
        /*0e16*/ 	.byte	0x05
	.zero		1


	//   ....[211]....
        /*0e18*/ 	.word	0x00005c30
        /*0e1c*/ 	.word	0x000000ff
        /*0e20*/ 	.word	0x00000000
        /*0e24*/ 	.short	0x010a
        /*0e26*/ 	.byte	0x04
	.zero		1


	//   ....[212]....
        /*0e28*/ 	.word	0x000060d0
        /*0e2c*/ 	.word	0x0000000c
        /*0e30*/ 	.word	0x00000380
        /*0e34*/ 	.short	0x010a
        /*0e36*/ 	.byte	0xff
	.zero		1


	//   ....[213]....
        /*0e38*/ 	.word	0x00006240
        /*0e3c*/ 	.word	0x00000000
        /*0e40*/ 	.word	0x00000000
        /*0e44*/ 	.short	0x0101
        /*0e46*/ 	.byte	0xff
	.zero		1


	//   ....[214]....
        /*0e48*/ 	.word	0x000066b0
        /*0e4c*/ 	.word	0x000000ff
        /*0e50*/ 	.word	0x00000378
        /*0e54*/ 	.short	0x010a
        /*0e56*/ 	.byte	0x11
	.zero		1


	//   ....[215]....
        /*0e58*/ 	.word	0x00006830
        /*0e5c*/ 	.word	0x000000ff
        /*0e60*/ 	.word	0x00000368
        /*0e64*/ 	.short	0x010a
        /*0e66*/ 	.byte	0x11
	.zero		1


	//   ....[216]....
        /*0e68*/ 	.word	0x00006a40
        /*0e6c*/ 	.word	0x000000ff
        /*0e70*/ 	.word	0x00000360
        /*0e74*/ 	.short	0x010b
        /*0e76*/ 	.byte	0x11
	.zero		1


	//   ....[217]....
        /*0e78*/ 	.word	0x00006a50
        /*0e7c*/ 	.word	0x000000ff
        /*0e80*/ 	.word	0x00000000
        /*0e84*/ 	.short	0x0101
        /*0e86*/ 	.byte	0x30
	.zero		1


	//   ....[218]....
        /*0e88*/ 	.word	0x00006a90
        /*0e8c*/ 	.word	0x00000000
        /*0e90*/ 	.word	0x00000368
        /*0e94*/ 	.short	0x010a
        /*0e96*/ 	.byte	0xff
	.zero		1


	//   ....[219]....
        /*0e98*/ 	.word	0x00006dc0
        /*0e9c*/ 	.word	0x00000003
        /*0ea0*/ 	.word	0x00000380
        /*0ea4*/ 	.short	0x010a
        /*0ea6*/ 	.byte	0xff
	.zero		1


	//   ....[220]....
        /*0ea8*/ 	.word	0x00006f40
        /*0eac*/ 	.word	0x00000000
        /*0eb0*/ 	.word	0x00000000
        /*0eb4*/ 	.short	0x0101
        /*0eb6*/ 	.byte	0xff
	.zero		1


	//   ....[221]....
        /*0eb8*/ 	.word	0x000079a0
        /*0ebc*/ 	.word	0x000000ff
        /*0ec0*/ 	.word	0x00000360
        /*0ec4*/ 	.short	0x010a
        /*0ec6*/ 	.byte	0x2c
	.zero		1


	//   ....[222]....
        /*0ec8*/ 	.word	0x000079b0
        /*0ecc*/ 	.word	0x00000010
        /*0ed0*/ 	.word	0x000003a0
        /*0ed4*/ 	.short	0x010a
        /*0ed6*/ 	.byte	0xff
	.zero		1


	//   ....[223]....
        /*0ed8*/ 	.word	0x00007b60
        /*0edc*/ 	.word	0x000000ff
        /*0ee0*/ 	.word	0x00000360
        /*0ee4*/ 	.short	0x010a
        /*0ee6*/ 	.byte	0x2c
	.zero		1


	//   ....[224]....
        /*0ee8*/ 	.word	0x00007c40
        /*0eec*/ 	.word	0x000000ff
        /*0ef0*/ 	.word	0x00000000
        /*0ef4*/ 	.short	0x0101
        /*0ef6*/ 	.byte	0x04
	.zero		1


	//   ....[225]....
        /*0ef8*/ 	.word	0x00007ca0
        /*0efc*/ 	.word	0x00000010
        /*0f00*/ 	.word	0x000003a0
        /*0f04*/ 	.short	0x010a
        /*0f06*/ 	.byte	0xff
	.zero		1


	//   ....[226]....
        /*0f08*/ 	.word	0x00007f60
        /*0f0c*/ 	.word	0x000000ff
        /*0f10*/ 	.word	0x00000000
        /*0f14*/ 	.short	0x0101
        /*0f16*/ 	.byte	0x04
	.zero		1


	//   ....[227]....
        /*0f18*/ 	.word	0x00008960
        /*0f1c*/ 	.word	0x00000000
        /*0f20*/ 	.word	0x000003f0
        /*0f24*/ 	.short	0x010a
        /*0f26*/ 	.byte	0xff
	.zero		1


	//   ....[228]....
        /*0f28*/ 	.word	0x000089c0
        /*0f2c*/ 	.word	0x00000000
        /*0f30*/ 	.word	0x000001b0
        /*0f34*/ 	.short	0x010a
        /*0f36*/ 	.byte	0xff
	.zero		1


	//   ....[229]....
        /*0f38*/ 	.word	0x00008a20
        /*0f3c*/ 	.word	0x00000000
        /*0f40*/ 	.word	0x000001b0
        /*0f44*/ 	.short	0x010a
        /*0f46*/ 	.byte	0xff
	.zero		1


	//   ....[230]....
        /*0f48*/ 	.word	0x00008a70
        /*0f4c*/ 	.word	0x00000003
        /*0f50*/ 	.word	0x00000380
        /*0f54*/ 	.short	0x010a
        /*0f56*/ 	.byte	0xff
	.zero		1


	//   ....[231]....
        /*0f58*/ 	.word	0x00008ad0
        /*0f5c*/ 	.word	0x00000000
        /*0f60*/ 	.word	0x00000000
        /*0f64*/ 	.short	0x010a
        /*0f66*/ 	.byte	0xff
	.zero		1


	//   ....[232]....
        /*0f68*/ 	.word	0x00008b30
        /*0f6c*/ 	.word	0x00000000
        /*0f70*/ 	.word	0x00000000
        /*0f74*/ 	.short	0x010a
        /*0f76*/ 	.byte	0xff
	.zero		1


	//   ....[233]....
        /*0f78*/ 	.word	0x00008b90
        /*0f7c*/ 	.word	0x00000000
        /*0f80*/ 	.word	0x00000000
        /*0f84*/ 	.short	0x010a
        /*0f86*/ 	.byte	0xff
	.zero		1


	//   ....[234]....
        /*0f88*/ 	.word	0x00008bf0
        /*0f8c*/ 	.word	0x00000000
        /*0f90*/ 	.word	0x00000000
        /*0f94*/ 	.short	0x010a
        /*0f96*/ 	.byte	0xff
	.zero		1


	//   ....[235]....
        /*0f98*/ 	.word	0x00008c50
        /*0f9c*/ 	.word	0x00000000
        /*0fa0*/ 	.word	0x00000000
        /*0fa4*/ 	.short	0x010a
        /*0fa6*/ 	.byte	0xff
	.zero		1


	//   ....[236]....
        /*0fa8*/ 	.word	0x00008cb0
        /*0fac*/ 	.word	0x00000000
        /*0fb0*/ 	.word	0x00000000
        /*0fb4*/ 	.short	0x010a
        /*0fb6*/ 	.byte	0xff
	.zero		1


	//   ....[237]....
        /*0fb8*/ 	.word	0x00008d10
        /*0fbc*/ 	.word	0x00000000
        /*0fc0*/ 	.word	0x00000000
        /*0fc4*/ 	.short	0x010a
        /*0fc6*/ 	.byte	0xff
	.zero		1


	//   ....[238]....
        /*0fc8*/ 	.word	0x00008d70
        /*0fcc*/ 	.word	0x00000000
        /*0fd0*/ 	.word	0x00000000
        /*0fd4*/ 	.short	0x010a
        /*0fd6*/ 	.byte	0xff
	.zero		1


	//   ....[239]....
        /*0fd8*/ 	.word	0x00008dd0
        /*0fdc*/ 	.word	0x00000000
        /*0fe0*/ 	.word	0x00000000
        /*0fe4*/ 	.short	0x010a
        /*0fe6*/ 	.byte	0xff
	.zero		1


	//   ....[240]....
        /*0fe8*/ 	.word	0x00008e30
        /*0fec*/ 	.word	0x00000000
        /*0ff0*/ 	.word	0x00000000
        /*0ff4*/ 	.short	0x010a
        /*0ff6*/ 	.byte	0xff
	.zero		1


	//   ....[241]....
        /*0ff8*/ 	.word	0x00008e90
        /*0ffc*/ 	.word	0x00000000
        /*1000*/ 	.word	0x00000000
        /*1004*/ 	.short	0x010a
        /*1006*/ 	.byte	0xff
	.zero		1


	//   ....[242]....
        /*1008*/ 	.word	0x00008ef0
        /*100c*/ 	.word	0x00000000
        /*1010*/ 	.word	0x00000000
        /*1014*/ 	.short	0x010a
        /*1016*/ 	.byte	0xff
	.zero		1


	//   ....[243]....
        /*1018*/ 	.word	0x00008f50
        /*101c*/ 	.word	0x00000000
        /*1020*/ 	.word	0x00000000
        /*1024*/ 	.short	0x010a
        /*1026*/ 	.byte	0xff
	.zero		1


	//   ....[244]....
        /*1028*/ 	.word	0x00008fb0
        /*102c*/ 	.word	0x00000000
        /*1030*/ 	.word	0x00000000
        /*1034*/ 	.short	0x010a
        /*1036*/ 	.byte	0xff
	.zero		1


	//   ....[245]....
        /*1038*/ 	.word	0x00009010
        /*103c*/ 	.word	0x00000000
        /*1040*/ 	.word	0x00000000
        /*1044*/ 	.short	0x010a
        /*1046*/ 	.byte	0xff
	.zero		1


	//   ....[246]....
        /*1048*/ 	.word	0x00009070
        /*104c*/ 	.word	0x00000000
        /*1050*/ 	.word	0x00000000
        /*1054*/ 	.short	0x010a
        /*1056*/ 	.byte	0xff
	.zero		1


	//   ....[247]....
        /*1058*/ 	.word	0x000090d0
        /*105c*/ 	.word	0x00000000
        /*1060*/ 	.word	0x00000000
        /*1064*/ 	.short	0x010a
        /*1066*/ 	.byte	0xff
	.zero		1


	//   ....[248]....
        /*1068*/ 	.word	0x00009130
        /*106c*/ 	.word	0x00000000
        /*1070*/ 	.word	0x00000000
        /*1074*/ 	.short	0x010a
        /*1076*/ 	.byte	0xff
	.zero		1


	//   ....[249]....
        /*1078*/ 	.word	0x00009190
        /*107c*/ 	.word	0x00000000
        /*1080*/ 	.word	0x00000000
        /*1084*/ 	.short	0x010a
        /*1086*/ 	.byte	0xff
	.zero		1


	//   ....[250]....
        /*1088*/ 	.word	0x000091f0
        /*108c*/ 	.word	0x00000000
        /*1090*/ 	.word	0x00000000
        /*1094*/ 	.short	0x010a
        /*1096*/ 	.byte	0xff
	.zero		1


	//   ....[251]....
        /*1098*/ 	.word	0x00009250
        /*109c*/ 	.word	0x00000000
        /*10a0*/ 	.word	0x00000000
        /*10a4*/ 	.short	0x010a
        /*10a6*/ 	.byte	0xff
	.zero		1


	//   ....[252]....
        /*10a8*/ 	.word	0x000092b0
        /*10ac*/ 	.word	0x00000000
        /*10b0*/ 	.word	0x00000000
        /*10b4*/ 	.short	0x010a
        /*10b6*/ 	.byte	0xff
	.zero		1


	//   ....[253]....
        /*10b8*/ 	.word	0x00009310
        /*10bc*/ 	.word	0x00000000
        /*10c0*/ 	.word	0x00000000
        /*10c4*/ 	.short	0x010a
        /*10c6*/ 	.byte	0xff
	.zero		1


	//   ....[254]....
        /*10c8*/ 	.word	0x00009370
        /*10cc*/ 	.word	0x00000000
        /*10d0*/ 	.word	0x00000000
        /*10d4*/ 	.short	0x010a
        /*10d6*/ 	.byte	0xff
	.zero		1


	//   ....[255]....
        /*10d8*/ 	.word	0x000093d0
        /*10dc*/ 	.word	0x00000000
        /*10e0*/ 	.word	0x00000000
        /*10e4*/ 	.short	0x010a
        /*10e6*/ 	.byte	0xff
	.zero		1


	//   ....[0]....
        /*10e8*/ 	.word	0x00009430
        /*10ec*/ 	.word	0x00000000
        /*10f0*/ 	.word	0x00000000
        /*10f4*/ 	.short	0x010a
        /*10f6*/ 	.byte	0xff
	.zero		1


	//   ....[1]....
        /*10f8*/ 	.word	0x00009490
        /*10fc*/ 	.word	0x00000000
        /*1100*/ 	.word	0x00000000
        /*1104*/ 	.short	0x010a
        /*1106*/ 	.byte	0xff
	.zero		1


	//   ....[2]....
        /*1108*/ 	.word	0x000094f0
        /*110c*/ 	.word	0x00000000
        /*1110*/ 	.word	0x00000000
        /*1114*/ 	.short	0x010a
        /*1116*/ 	.byte	0xff
	.zero		1


	//   ....[3]....
        /*1118*/ 	.word	0x00009550
        /*111c*/ 	.word	0x00000000
        /*1120*/ 	.word	0x00000000
        /*1124*/ 	.short	0x010a
        /*1126*/ 	.byte	0xff
	.zero		1


	//   ....[4]....
        /*1128*/ 	.word	0x000095b0
        /*112c*/ 	.word	0x00000000
        /*1130*/ 	.word	0x00000000
        /*1134*/ 	.short	0x010a
        /*1136*/ 	.byte	0xff
	.zero		1


	//   ....[5]....
        /*1138*/ 	.word	0x00009610
        /*113c*/ 	.word	0x00000000
        /*1140*/ 	.word	0x00000000
        /*1144*/ 	.short	0x010a
        /*1146*/ 	.byte	0xff
	.zero		1


	//   ....[6]....
        /*1148*/ 	.word	0x00009670
        /*114c*/ 	.word	0x00000000
        /*1150*/ 	.word	0x00000000
        /*1154*/ 	.short	0x010a
        /*1156*/ 	.byte	0xff
	.zero		1


	//   ....[7]....
        /*1158*/ 	.word	0x000096d0
        /*115c*/ 	.word	0x00000000
        /*1160*/ 	.word	0x00000000
        /*1164*/ 	.short	0x010a
        /*1166*/ 	.byte	0xff
	.zero		1


	//   ....[8]....
        /*1168*/ 	.word	0x00009730
        /*116c*/ 	.word	0x00000000
        /*1170*/ 	.word	0x00000000
        /*1174*/ 	.short	0x010a
        /*1176*/ 	.byte	0xff
	.zero		1


	//   ....[9]....
        /*1178*/ 	.word	0x00009790
        /*117c*/ 	.word	0x00000000
        /*1180*/ 	.word	0x00000000
        /*1184*/ 	.short	0x010a
        /*1186*/ 	.byte	0xff
	.zero		1


	//   ....[10]....
        /*1188*/ 	.word	0x000097f0
        /*118c*/ 	.word	0x00000000
        /*1190*/ 	.word	0x00000000
        /*1194*/ 	.short	0x010a
        /*1196*/ 	.byte	0xff
	.zero		1


	//   ....[11]....
        /*1198*/ 	.word	0x00009850
        /*119c*/ 	.word	0x00000000
        /*11a0*/ 	.word	0x00000000
        /*11a4*/ 	.short	0x010a
        /*11a6*/ 	.byte	0xff
	.zero		1


	//   ....[12]....
        /*11a8*/ 	.word	0x000098b0
        /*11ac*/ 	.word	0x00000000
        /*11b0*/ 	.word	0x00000000
        /*11b4*/ 	.short	0x010a
        /*11b6*/ 	.byte	0xff
	.zero		1


	//   ....[13]....
        /*11b8*/ 	.word	0x00009910
        /*11bc*/ 	.word	0x00000000
        /*11c0*/ 	.word	0x00000000
        /*11c4*/ 	.short	0x010a
        /*11c6*/ 	.byte	0xff
	.zero		1


	//   ....[14]....
        /*11c8*/ 	.word	0x00009970
        /*11cc*/ 	.word	0x00000000
        /*11d0*/ 	.word	0x00000000
        /*11d4*/ 	.short	0x010a
        /*11d6*/ 	.byte	0xff
	.zero		1


	//   ....[15]....
        /*11d8*/ 	.word	0x000099d0
        /*11dc*/ 	.word	0x00000000
        /*11e0*/ 	.word	0x00000000
        /*11e4*/ 	.short	0x010a
        /*11e6*/ 	.byte	0xff
	.zero		1


	//   ....[16]....
        /*11e8*/ 	.word	0x00009a30
        /*11ec*/ 	.word	0x00000000
        /*11f0*/ 	.word	0x00000000
        /*11f4*/ 	.short	0x010a
        /*11f6*/ 	.byte	0xff
	.zero		1


	//   ....[17]....
        /*11f8*/ 	.word	0x00009a90
        /*11fc*/ 	.word	0x00000000
        /*1200*/ 	.word	0x00000000
        /*1204*/ 	.short	0x010a
        /*1206*/ 	.byte	0xff
	.zero		1


	//   ....[18]....
        /*1208*/ 	.word	0x00009af0
        /*120c*/ 	.word	0x00000000
        /*1210*/ 	.word	0x00000000
        /*1214*/ 	.short	0x010a
        /*1216*/ 	.byte	0xff
	.zero		1


	//   ....[19]....
        /*1218*/ 	.word	0x00009b50
        /*121c*/ 	.word	0x00000000
        /*1220*/ 	.word	0x00000000
        /*1224*/ 	.short	0x010a
        /*1226*/ 	.byte	0xff
	.zero		1


	//   ....[20]....
        /*1228*/ 	.word	0x00009bb0
        /*122c*/ 	.word	0x00000000
        /*1230*/ 	.word	0x00000000
        /*1234*/ 	.short	0x010a
        /*1236*/ 	.byte	0xff
	.zero		1


	//   ....[21]....
        /*1238*/ 	.word	0x00009c10
        /*123c*/ 	.word	0x00000000
        /*1240*/ 	.word	0x00000000
        /*1244*/ 	.short	0x010a
        /*1246*/ 	.byte	0xff
	.zero		1


	//   ....[22]....
        /*1248*/ 	.word	0x00009c70
        /*124c*/ 	.word	0x00000000
        /*1250*/ 	.word	0x00000000
        /*1254*/ 	.short	0x010a
        /*1256*/ 	.byte	0xff
	.zero		1


	//   ....[23]....
        /*1258*/ 	.word	0x00009cd0
        /*125c*/ 	.word	0x00000000
        /*1260*/ 	.word	0x00000000
        /*1264*/ 	.short	0x010a
        /*1266*/ 	.byte	0xff
	.zero		1


	//   ....[24]....
        /*1268*/ 	.word	0x00009d30
        /*126c*/ 	.word	0x00000000
        /*1270*/ 	.word	0x00000000
        /*1274*/ 	.short	0x010a
        /*1276*/ 	.byte	0xff
	.zero		1


	//   ....[25]....
        /*1278*/ 	.word	0x00009d90
        /*127c*/ 	.word	0x00000000
        /*1280*/ 	.word	0x00000000
        /*1284*/ 	.short	0x010a
        /*1286*/ 	.byte	0xff
	.zero		1


	//   ....[26]....
        /*1288*/ 	.word	0x00009df0
        /*128c*/ 	.word	0x00000000
        /*1290*/ 	.word	0x00000000
        /*1294*/ 	.short	0x010a
        /*1296*/ 	.byte	0xff
	.zero		1


	//   ....[27]....
        /*1298*/ 	.word	0x00009e50
        /*129c*/ 	.word	0x00000000
        /*12a0*/ 	.word	0x00000000
        /*12a4*/ 	.short	0x010a
        /*12a6*/ 	.byte	0xff
	.zero		1


	//   ....[28]....
        /*12a8*/ 	.word	0x00009ea0
        /*12ac*/ 	.word	0x00000002
        /*12b0*/ 	.word	0x000003e0
        /*12b4*/ 	.short	0x010a
        /*12b6*/ 	.byte	0xff
	.zero		1


	//   ....[29]....
        /*12b8*/ 	.word	0x00009f00
        /*12bc*/ 	.word	0x00000002
        /*12c0*/ 	.word	0x00000390
        /*12c4*/ 	.short	0x010a
        /*12c6*/ 	.byte	0xff
	.zero		1


	//   ....[30]....
        /*12c8*/ 	.word	0x00009f50
        /*12cc*/ 	.word	0x00000002
        /*12d0*/ 	.word	0x00000380
        /*12d4*/ 	.short	0x010a
        /*12d6*/ 	.byte	0xff
	.zero		1


	//   ....[31]....
        /*12d8*/ 	.word	0x00009fb0
        /*12dc*/ 	.word	0x00000000
        /*12e0*/ 	.word	0x00000390
        /*12e4*/ 	.short	0x010a
        /*12e6*/ 	.byte	0xff
	.zero		1


	//   ....[32]....
        /*12e8*/ 	.word	0x0000a000
        /*12ec*/ 	.word	0x00000000
        /*12f0*/ 	.word	0x00000380
        /*12f4*/ 	.short	0x010a
        /*12f6*/ 	.byte	0xff
	.zero		1


	//   ....[33]....
        /*12f8*/ 	.word	0x0000a060
        /*12fc*/ 	.word	0x00000002
        /*1300*/ 	.word	0x000003c0
        /*1304*/ 	.short	0x010a
        /*1306*/ 	.byte	0xff
	.zero		1


	//   ....[34]....
        /*1308*/ 	.word	0x0000a0c0
        /*130c*/ 	.word	0x00000000
        /*1310*/ 	.word	0x00000000
        /*1314*/ 	.short	0x010a
        /*1316*/ 	.byte	0xff
	.zero		1


	//   ....[35]....
        /*1318*/ 	.word	0x0000a120
        /*131c*/ 	.word	0x00000000
        /*1320*/ 	.word	0x00000000
        /*1324*/ 	.short	0x010a
        /*1326*/ 	.byte	0xff
	.zero		1


	//   ....[36]....
        /*1328*/ 	.word	0x0000a180
        /*132c*/ 	.word	0x00000000
        /*1330*/ 	.word	0x00000000
        /*1334*/ 	.short	0x010a
        /*1336*/ 	.byte	0xff
	.zero		1


	//   ....[37]....
        /*1338*/ 	.word	0x0000a1e0
        /*133c*/ 	.word	0x00000000
        /*1340*/ 	.word	0x00000000
        /*1344*/ 	.short	0x010a
        /*1346*/ 	.byte	0xff
	.zero		1


	//   ....[38]....
        /*1348*/ 	.word	0x0000a240
        /*134c*/ 	.word	0x00000000
        /*1350*/ 	.word	0x00000000
        /*1354*/ 	.short	0x010a
        /*1356*/ 	.byte	0xff
	.zero		1


	//   ....[39]....
        /*1358*/ 	.word	0x0000a290
        /*135c*/ 	.word	0x0000000c
        /*1360*/ 	.word	0x00000380
        /*1364*/ 	.short	0x010a
        /*1366*/ 	.byte	0xff
	.zero		1


	//   ....[40]....
        /*1368*/ 	.word	0x0000a2f0
        /*136c*/ 	.word	0x00000000
        /*1370*/ 	.word	0x00000378
        /*1374*/ 	.short	0x010a
        /*1376*/ 	.byte	0xff
	.zero		1


	//   ....[41]....
        /*1378*/ 	.word	0x0000a350
        /*137c*/ 	.word	0x00000000
        /*1380*/ 	.word	0x00000368
        /*1384*/ 	.short	0x010a
        /*1386*/ 	.byte	0xff
	.zero		1


	//   ....[42]....
        /*1388*/ 	.word	0x0000a3a0
        /*138c*/ 	.word	0x00000003
        /*1390*/ 	.word	0x00000380
        /*1394*/ 	.short	0x010a
        /*1396*/ 	.byte	0xff
	.zero		1


	//   ....[43]....
        /*1398*/ 	.word	0x0000a400
        /*139c*/ 	.word	0x00000000
        /*13a0*/ 	.word	0x00000360
        /*13a4*/ 	.short	0x010a
        /*13a6*/ 	.byte	0xff
	.zero		1


	//   ....[44]....
        /*13a8*/ 	.word	0x0000a450
        /*13ac*/ 	.word	0x00000010
        /*13b0*/ 	.word	0x000003a0
        /*13b4*/ 	.short	0x010a
        /*13b6*/ 	.byte	0xff
	.zero		1


	//----- nvinfo : EIATTR_NUM_MBARRIERS
	.align		4
.L_47:
        /*13b8*/ 	.byte	0x03, 0x38
        /*13ba*/ 	.short	0x0080


	//----- nvinfo : EIATTR_EXIT_INSTR_OFFSETS
	.align		4
        /*13bc*/ 	.byte	0x04, 0x1c
        /*13be*/ 	.short	(.L_49 - .L_48)


	//   ....[0]....
.L_48:
        /*13c0*/ 	.word	0x00004b20


	//   ....[1]....
        /*13c4*/ 	.word	0x00005010


	//   ....[2]....
        /*13c8*/ 	.word	0x00005070


	//   ....[3]....
        /*13cc*/ 	.word	0x00005e90


	//   ....[4]....
        /*13d0*/ 	.word	0x00006ac0


	//   ....[5]....
        /*13d4*/ 	.word	0x00006b00


	//   ....[6]....
        /*13d8*/ 	.word	0x00008950


	//----- nvinfo : EIATTR_MAX_THREADS
	.align		4
.L_49:
        /*13dc*/ 	.byte	0x04, 0x05
        /*13de*/ 	.short	(.L_51 - .L_50)
.L_50:
        /*13e0*/ 	.word	0x00000100
        /*13e4*/ 	.word	0x00000001
        /*13e8*/ 	.word	0x00000001


	//----- nvinfo : EIATTR_CRS_STACK_SIZE
	.align		4
.L_51:
        /*13ec*/ 	.byte	0x04, 0x1e
        /*13ee*/ 	.short	(.L_53 - .L_52)
.L_52:
        /*13f0*/ 	.word	0x00000000


	//----- nvinfo : EIATTR_CBANK_PARAM_SIZE
	.align		4
.L_53:
        /*13f4*/ 	.byte	0x03, 0x19
        /*13f6*/ 	.short	0x0800


	//----- nvinfo : EIATTR_PARAM_CBANK
	.align		4
        /*13f8*/ 	.byte	0x04, 0x0a
        /*13fa*/ 	.short	(.L_55 - .L_54)
	.align		4
.L_54:
        /*13fc*/ 	.word	index@(.nv.constant0._ZN7cutlass13device_kernelINS_4gemm6kernel13GemmUniversalIN4cute5tupleIJiiiiEEENS1_10collective13CollectiveMmaINS1_35MainloopSm100TmaUmmaWarpSpecializedILi54ELi2ELi4ENS5_IJNS4_1CILi1EEENSA_ILi2EEESB_EEEEENS5_IJNSA_ILi64EEESF_NSA_ILi32EEEEEEaNS5_IJlSB_lEEEaSI_NS4_8TiledMMAINS4_8MMA_AtomIJNS4_15SM100_MMA_S8_SSIaaiLi64ELi64ELNS4_4UMMA5MajorE0ELSN_0ELNSM_8SaturateE0EEEEEENS4_6LayoutINS5_IJSB_SB_SB_EEENS5_IJNSA_ILi0EEEST_ST_EEEEENS5_IJNS4_10UnderscoreESW_SW_EEEEENS4_23SM90_TMA_LOAD_MULTICASTENS4_14ComposedLayoutINS4_7SwizzleILi1ELi4ELi3EEENS4_18smem_ptr_flag_bitsILi8EEENSR_INS5_IJNSA_ILi8EEESG_EEENS5_IJSG_SB_EEEEEEEvNS4_8identityENS4_13SM90_TMA_LOADES19_vS1A_EENS_8epilogue10collective18CollectiveEpilogueINS1D_23Sm100TmaWarpSpecializedILi1ELi1ELi32ELb0ELb0EEEJSH_NS5_IJNSR_ISF_SB_EES1I_EEEaSI_aSI_NS1D_6fusion15FusionCallbacksIS1H_NS1K_17LinearCombinationIaiaiLNS_15FloatRoundStyleE2EEESH_S1J_JEEENS4_5SM1004TMEM4LOAD26SM100_TMEM_LOAD_16dp32b32xES1B_NS10_INS11_ILi2ELi4ELi3EEES14_NSR_INS5_IJS15_SF_EEENS5_IJSF_SB_EEEEEEENS4_39AutoVectorizingCopyWithAssumedAlignmentILi128EEENS4_14SM90_TMA_STOREES1Y_S20_S20_EEEvvEEEEvNT_6ParamsE)
        /*1400*/ 	.short	0x0380
        /*1402*/ 	.short	0x0800


	//----- nvinfo : EIATTR_SW_WAR
	.align		4
.L_55:
        /*1404*/ 	.byte	0x04, 0x36
        /*1406*/ 	.short	(.L_57 - .L_56)
.L_56:
        /*1408*/ 	.word	0x00000008
.L_57:


//--------------------- .nv.callgraph             --------------------------
	.section	.nv.callgraph,"",@"SHT_CUDA_CALLGRAPH"
	.align	4
	.sectionentsize	8
	.align		4
        /*0000*/ 	.word	0x00000000
	.align		4
        /*0004*/ 	.word	0xffffffff
	.align		4
        /*0008*/ 	.word	index@(_ZN7cutlass13device_kernelINS_4gemm6kernel13GemmUniversalIN4cute5tupleIJiiiiEEENS1_10collective13CollectiveMmaINS1_35MainloopSm100TmaUmmaWarpSpecializedILi54ELi2ELi4ENS5_IJNS4_1CILi1EEENSA_ILi2EEESB_EEEEENS5_IJNSA_ILi64EEESF_NSA_ILi32EEEEEEaNS5_IJlSB_lEEEaSI_NS4_8TiledMMAINS4_8MMA_AtomIJNS4_15SM100_MMA_S8_SSIaaiLi64ELi64ELNS4_4UMMA5MajorE0ELSN_0ELNSM_8SaturateE0EEEEEENS4_6LayoutINS5_IJSB_SB_SB_EEENS5_IJNSA_ILi0EEEST_ST_EEEEENS5_IJNS4_10UnderscoreESW_SW_EEEEENS4_23SM90_TMA_LOAD_MULTICASTENS4_14ComposedLayoutINS4_7SwizzleILi1ELi4ELi3EEENS4_18smem_ptr_flag_bitsILi8EEENSR_INS5_IJNSA_ILi8EEESG_EEENS5_IJSG_SB_EEEEEEEvNS4_8identityENS4_13SM90_TMA_LOADES19_vS1A_EENS_8epilogue10collective18CollectiveEpilogueINS1D_23Sm100TmaWarpSpecializedILi1ELi1ELi32ELb0ELb0EEEJSH_NS5_IJNSR_ISF_SB_EES1I_EEEaSI_aSI_NS1D_6fusion15FusionCallbacksIS1H_NS1K_17LinearCombinationIaiaiLNS_15FloatRoundStyleE2EEESH_S1J_JEEENS4_5SM1004TMEM4LOAD26SM100_TMEM_LOAD_16dp32b32xES1B_NS10_INS11_ILi2ELi4ELi3EEES14_NSR_INS5_IJS15_SF_EEENS5_IJSF_SB_EEEEEEENS4_39AutoVectorizingCopyWithAssumedAlignmentILi128EEENS4_14SM90_TMA_STOREES1Y_S20_S20_EEEvvEEEEvNT_6ParamsE)
	.align		4
        /*000c*/ 	.word	index@(__assertfail)
	.align		4
        /*0010*/ 	.word	0x00000000
	.align		4
        /*0014*/ 	.word	0xfffffffe
	.align		4
        /*0018*/ 	.word	0x00000000
	.align		4
        /*001c*/ 	.word	0xfffffffd
	.align		4
        /*0020*/ 	.word	0x00000000
	.align		4
        /*0024*/ 	.word	0xfffffffc


//--------------------- .nv.constant4             --------------------------
	.section	.nv.constant4,"a",@progbits
	.align	8
	.align		8
.nv.constant4:
        /*0000*/ 	.dword	__assertfail
	.align		8
        /*0008*/ 	.dword	__unnamed_1
	.align		8
        /*0010*/ 	.dword	__unnamed_2
	.align		8
        /*0018*/ 	.dword	_ZN40_INTERNAL_78b1f932_4_k_cu_1edebd14_244864cuda3std3__45__cpo5beginE
	.align		8
        /*0020*/ 	.dword	_ZN40_INTERNAL_78b1f932_4_k_cu_1edebd14_244864cuda3std3__45__cpo3endE
	.align		8
        /*0028*/ 	.dword	_ZN40_INTERNAL_78b1f932_4_k_cu_1edebd14_244864cuda3std3__45__cpo6cbeginE
	.align		8
        /*0030*/ 	.dword	_ZN40_INTERNAL_78b1f932_4_k_cu_1edebd14_244864cuda3std3__45__cpo4cendE
	.align		8
        /*0038*/ 	.dword	_ZN40_INTERNAL_78b1f932_4_k_cu_1edebd14_244864cuda3std3__442_GLOBAL__N__78b1f932_4_k_cu_1edebd14_244866ignoreE
	.align		8
        /*0040*/ 	.dword	_ZN40_INTERNAL_78b1f932_4_k_cu_1edebd14_244864cuda3std3__419piecewise_constructE
	.align		8
        /*0048*/ 	.dword	_ZN40_INTERNAL_78b1f932_4_k_cu_1edebd14_244864cuda3std3__48in_placeE
	.align		8
        /*0050*/ 	.dword	_ZN40_INTERNAL_78b1f932_4_k_cu_1edebd14_244864cuda3std6ranges3__45__cpo4swapE
	.align		8
        /*0058*/ 	.dword	_ZN40_INTERNAL_78b1f932_4_k_cu_1edebd14_244864cuda3std6ranges3__45__cpo9iter_moveE
	.align		8
        /*0060*/ 	.dword	_ZN40_INTERNAL_78b1f932_4_k_cu_1edebd14_244864cute7productE
	.align		8
        /*0068*/ 	.dword	_ZN40_INTERNAL_78b1f932_4_k_cu_1edebd14_244864cute1_E
	.align		8
        /*0070*/ 	.dword	$str$25
	.align		8
        /*0078*/ 	.dword	$str$26
	.align		8
        /*0080*/ 	.dword	$str$27
	.align		8
        /*0088*/ 	.dword	$str$28


//--------------------- .text._ZN7cutlass13device_kernelINS_4gemm6kernel13GemmUniversalIN4cute5tupleIJiiiiEEENS1_10collective13CollectiveMmaINS1_35MainloopSm100TmaUmmaWarpSpecializedILi54ELi2ELi4ENS5_IJNS4_1CILi1EEENSA_ILi2EEESB_EEEEENS5_IJNSA_ILi64EEESF_NSA_ILi32EEEEEEaNS5_IJlSB_lEEEaSI_NS4_8TiledMMAINS4_8MMA_AtomIJNS4_15SM100_MMA_S8_SSIaaiLi64ELi64ELNS4_4UMMA5MajorE0ELSN_0ELNSM_8SaturateE0EEEEEENS4_6LayoutINS5_IJSB_SB_SB_EEENS5_IJNSA_ILi0EEEST_ST_EEEEENS5_IJNS4_10UnderscoreESW_SW_EEEEENS4_23SM90_TMA_LOAD_MULTICASTENS4_14ComposedLayoutINS4_7SwizzleILi1ELi4ELi3EEENS4_18smem_ptr_flag_bitsILi8EEENSR_INS5_IJNSA_ILi8EEESG_EEENS5_IJSG_SB_EEEEEEEvNS4_8identityENS4_13SM90_TMA_LOADES19_vS1A_EENS_8epilogue10collective18CollectiveEpilogueINS1D_23Sm100TmaWarpSpecializedILi1ELi1ELi32ELb0ELb0EEEJSH_NS5_IJNSR_ISF_SB_EES1I_EEEaSI_aSI_NS1D_6fusion15FusionCallbacksIS1H_NS1K_17LinearCombinationIaiaiLNS_15FloatRoundStyleE2EEESH_S1J_JEEENS4_5SM1004TMEM4LOAD26SM100_TMEM_LOAD_16dp32b32xES1B_NS10_INS11_ILi2ELi4ELi3EEES14_NSR_INS5_IJS15_SF_EEENS5_IJSF_SB_EEEEEEENS4_39AutoVectorizingCopyWithAssumedAlignmentILi128EEENS4_14SM90_TMA_STOREES1Y_S20_S20_EEEvvEEEEvNT_6ParamsE --------------------------
	.section	.text._ZN7cutlass13device_kernelINS_4gemm6kernel13GemmUniversalIN4cute5tupleIJiiiiEEENS1_10collective13CollectiveMmaINS1_35MainloopSm100TmaUmmaWarpSpecializedILi54ELi2ELi4ENS5_IJNS4_1CILi1EEENSA_ILi2EEESB_EEEEENS5_IJNSA_ILi64EEESF_NSA_ILi32EEEEEEaNS5_IJlSB_lEEEaSI_NS4_8TiledMMAINS4_8MMA_AtomIJNS4_15SM100_MMA_S8_SSIaaiLi64ELi64ELNS4_4UMMA5MajorE0ELSN_0ELNSM_8SaturateE0EEEEEENS4_6LayoutINS5_IJSB_SB_SB_EEENS5_IJNSA_ILi0EEEST_ST_EEEEENS5_IJNS4_10UnderscoreESW_SW_EEEEENS4_23SM90_TMA_LOAD_MULTICASTENS4_14ComposedLayoutINS4_7SwizzleILi1ELi4ELi3EEENS4_18smem_ptr_flag_bitsILi8EEENSR_INS5_IJNSA_ILi8EEESG_EEENS5_IJSG_SB_EEEEEEEvNS4_8identityENS4_13SM90_TMA_LOADES19_vS1A_EENS_8epilogue10collective18CollectiveEpilogueINS1D_23Sm100TmaWarpSpecializedILi1ELi1ELi32ELb0ELb0EEEJSH_NS5_IJNSR_ISF_SB_EES1I_EEEaSI_aSI_NS1D_6fusion15FusionCallbacksIS1H_NS1K_17LinearCombinationIaiaiLNS_15FloatRoundStyleE2EEESH_S1J_JEEENS4_5SM1004TMEM4LOAD26SM100_TMEM_LOAD_16dp32b32xES1B_NS10_INS11_ILi2ELi4ELi3EEES14_NSR_INS5_IJS15_SF_EEENS5_IJSF_SB_EEEEEEENS4_39AutoVectorizingCopyWithAssumedAlignmentILi128EEENS4_14SM90_TMA_STOREES1Y_S20_S20_EEEvvEEEEvNT_6ParamsE,"ax",@progbits
	.align	128
.text._ZN7cutlass13device_kernelINS_4gemm6kernel13GemmUniversalIN4cute5tupleIJiiiiEEENS1_10collective13CollectiveMmaINS1_35MainloopSm100TmaUmmaWarpSpecializedILi54ELi2ELi4ENS5_IJNS4_1CILi1EEENSA_ILi2EEESB_EEEEENS5_IJNSA_ILi64EEESF_NSA_ILi32EEEEEEaNS5_IJlSB_lEEEaSI_NS4_8TiledMMAINS4_8MMA_AtomIJNS4_15SM100_MMA_S8_SSIaaiLi64ELi64ELNS4_4UMMA5MajorE0ELSN_0ELNSM_8SaturateE0EEEEEENS4_6LayoutINS5_IJSB_SB_SB_EEENS5_IJNSA_ILi0EEEST_ST_EEEEENS5_IJNS4_10UnderscoreESW_SW_EEEEENS4_23SM90_TMA_LOAD_MULTICASTENS4_14ComposedLayoutINS4_7SwizzleILi1ELi4ELi3EEENS4_18smem_ptr_flag_bitsILi8EEENSR_INS5_IJNSA_ILi8EEESG_EEENS5_IJSG_SB_EEEEEEEvNS4_8identityENS4_13SM90_TMA_LOADES19_vS1A_EENS_8epilogue10collective18CollectiveEpilogueINS1D_23Sm100TmaWarpSpecializedILi1ELi1ELi32ELb0ELb0EEEJSH_NS5_IJNSR_ISF_SB_EES1I_EEEaSI_aSI_NS1D_6fusion15FusionCallbacksIS1H_NS1K_17LinearCombinationIaiaiLNS_15FloatRoundStyleE2EEESH_S1J_JEEENS4_5SM1004TMEM4LOAD26SM100_TMEM_LOAD_16dp32b32xES1B_NS10_INS11_ILi2ELi4ELi3EEES14_NSR_INS5_IJS15_SF_EEENS5_IJSF_SB_EEEEEEENS4_39AutoVectorizingCopyWithAssumedAlignmentILi128EEENS4_14SM90_TMA_STOREES1Y_S20_S20_EEEvvEEEEvNT_6ParamsE:
        .type           _ZN7cutlass13device_kernelINS_4gemm6kernel13GemmUniversalIN4cute5tupleIJiiiiEEENS1_10collective13CollectiveMmaINS1_35MainloopSm100TmaUmmaWarpSpecializedILi54ELi2ELi4ENS5_IJNS4_1CILi1EEENSA_ILi2EEESB_EEEEENS5_IJNSA_ILi64EEESF_NSA_ILi32EEEEEEaNS5_IJlSB_lEEEaSI_NS4_8TiledMMAINS4_8MMA_AtomIJNS4_15SM100_MMA_S8_SSIaaiLi64ELi64ELNS4_4UMMA5MajorE0ELSN_0ELNSM_8SaturateE0EEEEEENS4_6LayoutINS5_IJSB_SB_SB_EEENS5_IJNSA_ILi0EEEST_ST_EEEEENS5_IJNS4_10UnderscoreESW_SW_EEEEENS4_23SM90_TMA_LOAD_MULTICASTENS4_14ComposedLayoutINS4_7SwizzleILi1ELi4ELi3EEENS4_18smem_ptr_flag_bitsILi8EEENSR_INS5_IJNSA_ILi8EEESG_EEENS5_IJSG_SB_EEEEEEEvNS4_8identityENS4_13SM90_TMA_LOADES19_vS1A_EENS_8epilogue10collective18CollectiveEpilogueINS1D_23Sm100TmaWarpSpecializedILi1ELi1ELi32ELb0ELb0EEEJSH_NS5_IJNSR_ISF_SB_EES1I_EEEaSI_aSI_NS1D_6fusion15FusionCallbacksIS1H_NS1K_17LinearCombinationIaiaiLNS_15FloatRoundStyleE2EEESH_S1J_JEEENS4_5SM1004TMEM4LOAD26SM100_TMEM_LOAD_16dp32b32xES1B_NS10_INS11_ILi2ELi4ELi3EEES14_NSR_INS5_IJS15_SF_EEENS5_IJSF_SB_EEEEEEENS4_39AutoVectorizingCopyWithAssumedAlignmentILi128EEENS4_14SM90_TMA_STOREES1Y_S20_S20_EEEvvEEEEvNT_6ParamsE,@function
        .size           _ZN7cutlass13device_kernelINS_4gemm6kernel13GemmUniversalIN4cute5tupleIJiiiiEEENS1_10collective13CollectiveMmaINS1_35MainloopSm100TmaUmmaWarpSpecializedILi54ELi2ELi4ENS5_IJNS4_1CILi1EEENSA_ILi2EEESB_EEEEENS5_IJNSA_ILi64EEESF_NSA_ILi32EEEEEEaNS5_IJlSB_lEEEaSI_NS4_8TiledMMAINS4_8MMA_AtomIJNS4_15SM100_MMA_S8_SSIaaiLi64ELi64ELNS4_4UMMA5MajorE0ELSN_0ELNSM_8SaturateE0EEEEEENS4_6LayoutINS5_IJSB_SB_SB_EEENS5_IJNSA_ILi0EEEST_ST_EEEEENS5_IJNS4_10UnderscoreESW_SW_EEEEENS4_23SM90_TMA_LOAD_MULTICASTENS4_14ComposedLayoutINS4_7SwizzleILi1ELi4ELi3EEENS4_18smem_ptr_flag_bitsILi8EEENSR_INS5_IJNSA_ILi8EEESG_EEENS5_IJSG_SB_EEEEEEEvNS4_8identityENS4_13SM90_TMA_LOADES19_vS1A_EENS_8epilogue10collective18CollectiveEpilogueINS1D_23Sm100TmaWarpSpecializedILi1ELi1ELi32ELb0ELb0EEEJSH_NS5_IJNSR_ISF_SB_EES1I_EEEaSI_aSI_NS1D_6fusion15FusionCallbacksIS1H_NS1K_17LinearCombinationIaiaiLNS_15FloatRoundStyleE2EEESH_S1J_JEEENS4_5SM1004TMEM4LOAD26SM100_TMEM_LOAD_16dp32b32xES1B_NS10_INS11_ILi2ELi4ELi3EEES14_NSR_INS5_IJS15_SF_EEENS5_IJSF_SB_EEEEEEENS4_39AutoVectorizingCopyWithAssumedAlignmentILi128EEENS4_14SM90_TMA_STOREES1Y_S20_S20_EEEvvEEEEvNT_6ParamsE,(.L_x_286 - _ZN7cutlass13device_kernelINS_4gemm6kernel13GemmUniversalIN4cute5tupleIJiiiiEEENS1_10collective13CollectiveMmaINS1_35MainloopSm100TmaUmmaWarpSpecializedILi54ELi2ELi4ENS5_IJNS4_1CILi1EEENSA_ILi2EEESB_EEEEENS5_IJNSA_ILi64EEESF_NSA_ILi32EEEEEEaNS5_IJlSB_lEEEaSI_NS4_8TiledMMAINS4_8MMA_AtomIJNS4_15SM100_MMA_S8_SSIaaiLi64ELi64ELNS4_4UMMA5MajorE0ELSN_0ELNSM_8SaturateE0EEEEEENS4_6LayoutINS5_IJSB_SB_SB_EEENS5_IJNSA_ILi0EEEST_ST_EEEEENS5_IJNS4_10UnderscoreESW_SW_EEEEENS4_23SM90_TMA_LOAD_MULTICASTENS4_14ComposedLayoutINS4_7SwizzleILi1ELi4ELi3EEENS4_18smem_ptr_flag_bitsILi8EEENSR_INS5_IJNSA_ILi8EEESG_EEENS5_IJSG_SB_EEEEEEEvNS4_8identityENS4_13SM90_TMA_LOADES19_vS1A_EENS_8epilogue10collective18CollectiveEpilogueINS1D_23Sm100TmaWarpSpecializedILi1ELi1ELi32ELb0ELb0EEEJSH_NS5_IJNSR_ISF_SB_EES1I_EEEaSI_aSI_NS1D_6fusion15FusionCallbacksIS1H_NS1K_17LinearCombinationIaiaiLNS_15FloatRoundStyleE2EEESH_S1J_JEEENS4_5SM1004TMEM4LOAD26SM100_TMEM_LOAD_16dp32b32xES1B_NS10_INS11_ILi2ELi4ELi3EEES14_NSR_INS5_IJS15_SF_EEENS5_IJSF_SB_EEEEEEENS4_39AutoVectorizingCopyWithAssumedAlignmentILi128EEENS4_14SM90_TMA_STOREES1Y_S20_S20_EEEvvEEEEvNT_6ParamsE)
        .other          _ZN7cutlass13device_kernelINS_4gemm6kernel13GemmUniversalIN4cute5tupleIJiiiiEEENS1_10collective13CollectiveMmaINS1_35MainloopSm100TmaUmmaWarpSpecializedILi54ELi2ELi4ENS5_IJNS4_1CILi1EEENSA_ILi2EEESB_EEEEENS5_IJNSA_ILi64EEESF_NSA_ILi32EEEEEEaNS5_IJlSB_lEEEaSI_NS4_8TiledMMAINS4_8MMA_AtomIJNS4_15SM100_MMA_S8_SSIaaiLi64ELi64ELNS4_4UMMA5MajorE0ELSN_0ELNSM_8SaturateE0EEEEEENS4_6LayoutINS5_IJSB_SB_SB_EEENS5_IJNSA_ILi0EEEST_ST_EEEEENS5_IJNS4_10UnderscoreESW_SW_EEEEENS4_23SM90_TMA_LOAD_MULTICASTENS4_14ComposedLayoutINS4_7SwizzleILi1ELi4ELi3EEENS4_18smem_ptr_flag_bitsILi8EEENSR_INS5_IJNSA_ILi8EEESG_EEENS5_IJSG_SB_EEEEEEEvNS4_8identityENS4_13SM90_TMA_LOADES19_vS1A_EENS_8epilogue10collective18CollectiveEpilogueINS1D_23Sm100TmaWarpSpecializedILi1ELi1ELi32ELb0ELb0EEEJSH_NS5_IJNSR_ISF_SB_EES1I_EEEaSI_aSI_NS1D_6fusion15FusionCallbacksIS1H_NS1K_17LinearCombinationIaiaiLNS_15FloatRoundStyleE2EEESH_S1J_JEEENS4_5SM1004TMEM4LOAD26SM100_TMEM_LOAD_16dp32b32xES1B_NS10_INS11_ILi2ELi4ELi3EEES14_NSR_INS5_IJS15_SF_EEENS5_IJSF_SB_EEEEEEENS4_39AutoVectorizingCopyWithAssumedAlignmentILi128EEENS4_14SM90_TMA_STOREES1Y_S20_S20_EEEvvEEEEvNT_6ParamsE,@"STO_CUDA_ENTRY STV_DEFAULT"
_ZN7cutlass13device_kernelINS_4gemm6kernel13GemmUniversalIN4cute5tupleIJiiiiEEENS1_10collective13CollectiveMmaINS1_35MainloopSm100TmaUmmaWarpSpecializedILi54ELi2ELi4ENS5_IJNS4_1CILi1EEENSA_ILi2EEESB_EEEEENS5_IJNSA_ILi64EEESF_NSA_ILi32EEEEEEaNS5_IJlSB_lEEEaSI_NS4_8TiledMMAINS4_8MMA_AtomIJNS4_15SM100_MMA_S8_SSIaaiLi64ELi64ELNS4_4UMMA5MajorE0ELSN_0ELNSM_8SaturateE0EEEEEENS4_6LayoutINS5_IJSB_SB_SB_EEENS5_IJNSA_ILi0EEEST_ST_EEEEENS5_IJNS4_10UnderscoreESW_SW_EEEEENS4_23SM90_TMA_LOAD_MULTICASTENS4_14ComposedLayoutINS4_7SwizzleILi1ELi4ELi3EEENS4_18smem_ptr_flag_bitsILi8EEENSR_INS5_IJNSA_ILi8EEESG_EEENS5_IJSG_SB_EEEEEEEvNS4_8identityENS4_13SM90_TMA_LOADES19_vS1A_EENS_8epilogue10collective18CollectiveEpilogueINS1D_23Sm100TmaWarpSpecializedILi1ELi1ELi32ELb0ELb0EEEJSH_NS5_IJNSR_ISF_SB_EES1I_EEEaSI_aSI_NS1D_6fusion15FusionCallbacksIS1H_NS1K_17LinearCombinationIaiaiLNS_15FloatRoundStyleE2EEESH_S1J_JEEENS4_5SM1004TMEM4LOAD26SM100_TMEM_LOAD_16dp32b32xES1B_NS10_INS11_ILi2ELi4ELi3EEES14_NSR_INS5_IJS15_SF_EEENS5_IJSF_SB_EEEEEEENS4_39AutoVectorizingCopyWithAssumedAlignmentILi128EEENS4_14SM90_TMA_STOREES1Y_S20_S20_EEEvvEEEEvNT_6ParamsE:
[----:B------:R-:W1:Y:S01]  /*0000*/  LDC R1, c[0x0][0x37c] ;  /* 0x0000df00ff017b82 */ /* 0x000e620000000800 */
[----:B------:R-:W2:Y:S01]  /*0010*/  S2R R69, SR_TID.X ;  /* 0x0000000000457919 */ /* 0x000ea20000002100 */
[----:B------:R-:W3:Y:S01]  /*0020*/  LDCU.64 UR8, c[0x0][0x890] ;  /* 0x00011200ff0877ac */ /* 0x000ee20008000a00 */
[----:B------:R-:W-:Y:S02]  /*0030*/  PRMT R80, RZ, 0x7610, R80 ;  /* 0x00007610ff507816 */ /* 0x000fe40000000050 */
[----:B------:R-:W-:Y:S01]  /*0040*/  ELECT P3, URZ, PT ;  /* 0x0000000000ff782f */ /* 0x000fe20003860000 */
[----:B---3--:R-:W-:-:S04]  /*0050*/  UISETP.NE.U32.AND UP0, UPT, UR8, URZ, UPT ;  /* 0x000000ff0800728c */ /* 0x008fc8000bf05070 */
[----:B------:R-:W-:Y:S01]  /*0060*/  UISETP.NE.AND.EX UP0, UPT, UR9, URZ, UPT, UP0 ;  /* 0x000000ff0900728c */ /* 0x000fe2000bf05300 */
[----:B--2---:R-:W-:-:S05]  /*0070*/  SHF.R.U32.HI R81, RZ, 0x5, R69 ;  /* 0x00000005ff517819 */ /* 0x004fca0000011645 */
[----:B------:R-:W2:Y:S02]  /*0080*/  SHFL.IDX PT, R0, R81, RZ, 0x1f ;  /* 0x00001fff51007589 */ /* 0x000ea400000e0000 */
[----:B--2---:R-:W-:Y:S01]  /*0090*/  R2UR UR22, R0 ;  /* 0x00000000001672ca */ /* 0x004fe200000e0000 */
[----:B-1----:R-:W-:-:S14]  /*00a0*/  BRA.U UP0, `(.L_x_0) ;  /* 0x0000000100307547 */ /* 0x002fdc000b800000 */
[----:B------:R-:W1:Y:S02]  /*00b0*/  LDCU.64 UR4, c[0x0][0x888] ;  /* 0x00011100ff0477ac */ /* 0x000e640008000a00 */
[----:B-1----:R-:W-:-:S04]  /*00c0*/  UISETP.NE.U32.AND UP0, UPT, UR4, URZ, UPT ;  /* 0x000000ff0400728c */ /* 0x002fc8000bf05070 */
[----:B------:R-:W-:-:S09]  /*00d0*/  UISETP.NE.AND.EX UP0, UPT, UR5, URZ, UPT, UP0 ;  /* 0x000000ff0500728c */ /* 0x000fd2000bf05300 */
[----:B------:R-:W-:Y:S05]  /*00e0*/  BRA.U !UP0, `(.L_x_1) ;  /* 0x0000000108147547 */ /* 0x000fea000b800000 */
[----:B------:R-:W1:Y:S01]  /*00f0*/  LDC.64 R2, c[0x0][0x888] ;  /* 0x00022200ff027b82 */ /* 0x000e620000000a00 */
[----:B------:R-:W1:Y:S02]  /*0100*/  LDCU.64 UR4, c[0x0][0x358] ;  /* 0x00006b00ff0477ac */ /* 0x000e640008000a00 */
[----:B-1----:R1:W5:Y:S01]  /*0110*/  LDG.E R39, desc[UR4][R2.64] ;  /* 0x0000000402277981 */ /* 0x002362000c1e1900 */
[----:B------:R-:W-:Y:S01]  /*0120*/  HFMA2 R80, -RZ, RZ, 0, 5.9604644775390625e-08 ;  /* 0x00000001ff507431 */ /* 0x000fe200000001ff */
[----:B------:R-:W-:Y:S05]  /*0130*/  BRA `(.L_x_0) ;  /* 0x00000000000c7947 */ /* 0x000fea0003800000 */
.L_x_1:
[----:B------:R-:W1:Y:S01]  /*0140*/  LDCU UR4, c[0x0][0x880] ;  /* 0x00011000ff0477ac */ /* 0x000e620008000800 */
[----:B------:R-:W-:Y:S01]  /*0150*/  HFMA2 R80, -RZ, RZ, 0, 5.9604644775390625e-08 ;  /* 0x00000001ff507431 */ /* 0x000fe200000001ff */
[----:B-1----:R-:W-:-:S07]  /*0160*/  MOV R39, UR4 ;  /* 0x0000000400277c02 */ /* 0x002fce0008000f00 */
.L_x_0:
[----:B------:R-:W2:Y:S02]  /*0170*/  LDCU.64 UR4, c[0x0][0x8b0] ;  /* 0x00011600ff0477ac */ /* 0x000ea40008000a00 */
[----:B--2---:R-:W-:-:S04]  /*0180*/  UISETP.NE.U32.AND UP0, UPT, UR4, URZ, UPT ;  /* 0x000000ff0400728c */ /* 0x004fc8000bf05070 */
[----:B------:R-:W-:-:S09]  /*0190*/  UISETP.NE.AND.EX UP0, UPT, UR5, URZ, UPT, UP0 ;  /* 0x000000ff0500728c */ /* 0x000fd2000bf05300 */
[----:B------:R-:W-:Y:S05]  /*01a0*/  BRA.U UP0, `(.L_x_2) ;  /* 0x0000000100287547 */ /* 0x000fea000b800000 */
[----:B------:R-:W2:Y:S02]  /*01b0*/  LDCU.64 UR4, c[0x0][0x8a8] ;  /* 0x00011500ff0477ac */ /* 0x000ea40008000a00 */
[----:B--2---:R-:W-:-:S04]  /*01c0*/  UISETP.NE.U32.AND UP0, UPT, UR4, URZ, UPT ;  /* 0x000000ff0400728c */ /* 0x004fc8000bf05070 */
[----:B------:R-:W-:-:S09]  /*01d0*/  UISETP.NE.AND.EX UP0, UPT, UR5, URZ, UPT, UP0 ;  /* 0x000000ff0500728c */ /* 0x000fd2000bf05300 */
[----:B------:R-:W-:Y:S05]  /*01e0*/  BRA.U !UP0, `(.L_x_3) ;  /* 0x0000000108107547 */ /* 0x000fea000b800000 */
[----:B-1----:R-:W1:Y:S01]  /*01f0*/  LDC.64 R2, c[0x0][0x8a8] ;  /* 0x00022a00ff027b82 */ /* 0x002e620000000a00 */
[----:B------:R-:W1:Y:S02]  /*0200*/  LDCU.64 UR4, c[0x0][0x358] ;  /* 0x00006b00ff0477ac */ /* 0x000e640008000a00 */
[----:B-1----:R2:W5:Y:S01]  /*0210*/  LDG.E R38, desc[UR4][R2.64] ;  /* 0x0000000402267981 */ /* 0x002562000c1e1900 */
[----:B------:R-:W-:Y:S05]  /*0220*/  BRA `(.L_x_2) ;  /* 0x0000000000087947 */ /* 0x000fea0003800000 */
.L_x_3:
[----:B------:R-:W2:Y:S02]  /*0230*/  LDCU UR4, c[0x0][0x8a0] ;  /* 0x00011400ff0477ac */ /* 0x000ea40008000800 */
[----:B--2---:R-:W-:Y:S02]  /*0240*/  MOV R38, UR4 ;  /* 0x0000000400267c02 */ /* 0x004fe40008000f00 */
.L_x_2:
[----:B------:R-:W-:Y:S01]  /*0250*/  IMAD.U32 R0, RZ, RZ, UR22 ;  /* 0x00000016ff007e24 */ /* 0x000fe2000f8e00ff */
[----:B------:R-:W-:Y:S04]  /*0260*/  BSSY.RECONVERGENT B0, `(.L_x_4) ;  /* 0x000000c000007945 */ /* 0x000fe80003800200 */
[C---:B------:R-:W-:Y:S02]  /*0270*/  ISETP.NE.OR P1, PT, R0.reuse, 0x1, !P3 ;  /* 0x000000010000780c */ /* 0x040fe40005f25670 */
[----:B------:R-:W-:-:S11]  /*0280*/  ISETP.NE.OR P0, PT, R0, 0x3, !P3 ;  /* 0x000000030000780c */ /* 0x000fd60005f05670 */
[----:B------:R-:W-:Y:S05]  /*0290*/  @P1 BRA `(.L_x_5) ;  /* 0x0000000000201947 */ /* 0x000fea0003800000 */
[----:B------:R-:W3:Y:S02]  /*02a0*/  LDCU.64 UR4, c[0x0][0x348] ;  /* 0x00006900ff0477ac */ /* 0x000ee40008000a00 */
[----:B---3--:R-:W-:Y:S02]  /*02b0*/  UIADD3 UR6, UP1, UPT, UR4, 0x80, URZ ;  /* 0x0000008004067890 */ /* 0x008fe4000ff3e0ff */
[----:B------:R-:W-:Y:S02]  /*02c0*/  UIADD3 UR4, UP0, UPT, UR4, 0x180, URZ ;  /* 0x0000018004047890 */ /* 0x000fe4000ff1e0ff */
[----:B------:R-:W-:Y:S02]  /*02d0*/  UIADD3.X UR7, UPT, UPT, URZ, UR5, URZ, UP1, !UPT ;  /* 0x00000005ff077290 */ /* 0x000fe40008ffe4ff */
[----:B------:R-:W-:-:S07]  /*02e0*/  UIADD3.X UR5, UPT, UPT, URZ, UR5, URZ, UP0, !UPT ;  /* 0x00000005ff057290 */ /* 0x000fce00087fe4ff */
[----:B------:R3:W-:Y:S02]  /*02f0*/  UTMACCTL.PF [UR6] ;  /* 0x00000000060079b9 */ /* 0x0007e40008040000 */
[----:B------:R3:W-:Y:S02]  /*0300*/  UTMACCTL.PF [UR4] ;  /* 0x00000000040079b9 */ /* 0x0007e40008040000 */
[----:B---3--:R-:W-:Y:S01]  /*0310*/  NOP ;  /* 0x0000000000007918 */ /* 0x008fe20000000000 */
.L_x_5:
[----:B------:R-:W-:Y:S05]  /*0320*/  BSYNC.RECONVERGENT B0 ;  /* 0x0000000000007941 */ /* 0x000fea0003800200 */
.L_x_4:
[----:B------:R-:W-:Y:S04]  /*0330*/  BSSY.RECONVERGENT B0, `(.L_x_6) ;  /* 0x000000a000007945 */ /* 0x000fe80003800200 */
        /* <DEDUP_REMOVED lines=9> */
.L_x_7:
[----:B------:R-:W-:Y:S05]  /*03d0*/  BSYNC.RECONVERGENT B0 ;  /* 0x0000000000007941 */ /* 0x000fea0003800200 */
.L_x_6:
[----:B------:R-:W3:Y:S01]  /*03e0*/  LDCU.64 UR4, c[0x0][0x888] ;  /* 0x00011100ff0477ac */ /* 0x000ee20008000a00 */
[----:B------:R-:W-:Y:S02]  /*03f0*/  UISETP.EQ.U32.AND UP1, UPT, UR8, URZ, UPT ;  /* 0x000000ff0800728c */ /* 0x000fe4000bf22070 */
[----:B------:R-:W-:Y:S02]  /*0400*/  UPLOP3.LUT UP3, UPT, UPT, UPT, UPT, 0x80, 0x8 ;  /* 0x000000000008789c */ /* 0x000fe40003f6f070 */
[----:B---3--:R-:W-:-:S04]  /*0410*/  UISETP.NE.U32.AND UP0, UPT, UR4, URZ, UPT ;  /* 0x000000ff0400728c */ /* 0x008fc8000bf05070 */
[----:B------:R-:W-:-:S04]  /*0420*/  UISETP.NE.AND.EX UP0, UPT, UR5, URZ, UPT, UP0 ;  /* 0x000000ff0500728c */ /* 0x000fc8000bf05300 */
[----:B------:R-:W-:-:S04]  /*0430*/  UISETP.EQ.OR.EX UP2, UPT, UR9, URZ, !UP0, UP1 ;  /* 0x000000ff0900728c */ /* 0x000fc8000c742710 */
[----:B------:R-:W-:-:S05]  /*0440*/  UP2UR UR61, UPR, URZ, 0x4 ;  /* 0x00000004ff3d7883 */ /* 0x000fca0008000000 */
[----:B------:R-:W-:Y:S07]  /*0450*/  BRA.U !UP2, `(.L_x_8) ;  /* 0x000000010a207547 */ /* 0x000fee000b800000 */
[----:B-----5:R-:W-:Y:S01]  /*0460*/  R2UR UR5, R39 ;  /* 0x00000000270572ca */ /* 0x020fe200000e0000 */
[----:B------:R-:W-:Y:S02]  /*0470*/  UISETP.NE.U32.AND UP1, UPT, UR8, URZ, UPT ;  /* 0x000000ff0800728c */ /* 0x000fe4000bf25070 */
[----:B------:R-:W-:Y:S02]  /*0480*/  USEL UR4, URZ, 0xffffffff, UP0 ;  /* 0xffffffffff047887 */ /* 0x000fe40008000000 */
[----:B------:R-:W-:-:S08]  /*0490*/  UISETP.NE.AND.EX UP1, UPT, UR9, URZ, UPT, UP1 ;  /* 0x000000ff0900728c */ /* 0x000fd0000bf25310 */
[----:B------:R-:W-:-:S04]  /*04a0*/  UISETP.NE.AND UP0, UPT, UR5, URZ, UPT ;  /* 0x000000ff0500728c */ /* 0x000fc8000bf05270 */
[----:B------:R-:W-:-:S04]  /*04b0*/  @!UP1 USEL UR4, URZ, 0xffffffff, UP0 ;  /* 0xffffffffff049887 */ /* 0x000fc80008000000 */
[----:B------:R-:W-:-:S04]  /*04c0*/  ULOP3.LUT UR4, UR4, 0x1, URZ, 0xc0, !UPT ;  /* 0x0000000104047892 */ /* 0x000fc8000f8ec0ff */
[----:B------:R-:W-:-:S11]  /*04d0*/  UISETP.NE.U32.AND UP3, UPT, UR4, 0x1, UPT ;  /* 0x000000010400788c */ /* 0x000fd6000bf65070 */
.L_x_8:
[----:B-12---:R-:W1:Y:S01]  /*04e0*/  SHFL.IDX PT, R2, R81, RZ, 0x1f ;  /* 0x00001fff51027589 */ /* 0x006e6200000e0000 */
[----:B------:R-:W-:-:S04]  /*04f0*/  UISETP.NE.AND UP0, UPT, UR22, 0x2, UPT ;  /* 0x000000021600788c */ /* 0x000fc8000bf05270 */
[----:B------:R-:W-:Y:S01]  /*0500*/  USEL UR34, URZ, 0x1, UP0 ;  /* 0x00000001ff227887 */ /* 0x000fe20008000000 */
[----:B-1----:R-:W-:-:S13]  /*0510*/  ISETP.NE.AND P0, PT, R2, RZ, PT ;  /* 0x000000ff0200720c */ /* 0x002fda0003f05270 */
[----:B------:R-:W-:Y:S05]  /*0520*/  @P0 BRA `(.L_x_9) ;  /* 0x0000000400f40947 */ /* 0x000fea0003800000 */
[----:B------:R-:W-:Y:S01]  /*0530*/  ELECT P0, URZ, PT ;  /* 0x0000000000ff782f */ /* 0x000fe20003800000 */
[----:B------:R-:W-:-:S12]  /*0540*/  BSSY.RECONVERGENT B0, `(.L_x_9) ;  /* 0x000007b000007945 */ /* 0x000fd80003800200 */
[----:B------:R-:W-:Y:S05]  /*0550*/  @!P0 BRA `(.L_x_10) ;  /* 0x0000000400e48947 */ /* 0x000fea0003800000 */
[----:B------:R-:W1:Y:S01]  /*0560*/  S2UR UR4, SR_CgaCtaId ;  /* 0x00000000000479c3 */ /* 0x000e620000008800 */
[----:B------:R-:W-:Y:S01]  /*0570*/  UMOV UR5, 0x400 ;  /* 0x0000040000057882 */ /* 0x000fe20000000000 */
[----:B------:R-:W-:Y:S01]  /*0580*/  UMOV UR8, 0x1 ;  /* 0x0000000100087882 */ /* 0x000fe20000000000 */
[----:B------:R-:W-:Y:S01]  /*0590*/  UMOV UR6, 0x2 ;  /* 0x0000000200067882 */ /* 0x000fe20000000000 */
[----:B------:R-:W-:-:S04]  /*05a0*/  UIADD3 UR8, UPT, UPT, -UR8, 0x100000, URZ ;  /* 0x0010000008087890 */ /* 0x000fc8000fffe1ff */
[----:B------:R-:W-:Y:S02]  /*05b0*/  USHF.L.U32 UR9, UR8, 0xb, URZ ;  /* 0x0000000b08097899 */ /* 0x000fe400080006ff */
[----:B------:R-:W-:Y:S02]  /*05c0*/  USHF.L.U32 UR8, UR8, 0x1, URZ ;  /* 0x0000000108087899 */ /* 0x000fe400080006ff */
[----:B------:R-:W-:-:S04]  /*05d0*/  UIADD3 UR6, UPT, UPT, -UR6, 0x100000, URZ ;  /* 0x0010000006067890 */ /* 0x000fc8000fffe1ff */
[----:B------:R-:W-:Y:S02]  /*05e0*/  USHF.L.U32 UR7, UR6, 0xb, URZ ;  /* 0x0000000b06077899 */ /* 0x000fe400080006ff */
[----:B------:R-:W-:Y:S02]  /*05f0*/  USHF.L.U32 UR6, UR6, 0x1, URZ ;  /* 0x0000000106067899 */ /* 0x000fe400080006ff */
[----:B-1----:R-:W-:Y:S01]  /*0600*/  ULEA UR4, UR4, UR5, 0x18 ;  /* 0x0000000504047291 */ /* 0x002fe2000f8ec0ff */
[----:B------:R-:W1:Y:S11]  /*0610*/  FENCE.VIEW.ASYNC.S ;  /* 0x00000000000073c6 */ /* 0x000e760000000000 */
[----:B-1----:R1:W2:Y:S01]  /*0620*/  SYNCS.EXCH.64 URZ, [UR4], UR8 ;  /* 0x0000000804ff75b2 */ /* 0x0022a20008000100 */
[----:B------:R1:W3:Y:S01]  /*0630*/  SYNCS.EXCH.64 URZ, [UR4+0x1b0], UR6 ;  /* 0x0001b00604ff75b2 */ /* 0x0002e20008000100 */
[----:B------:R1:W4:Y:S01]  /*0640*/  SYNCS.EXCH.64 URZ, [UR4+0x8], UR8 ;  /* 0x0000080804ff75b2 */ /* 0x0003220008000100 */
[----:B------:R1:W1:Y:S01]  /*0650*/  SYNCS.EXCH.64 URZ, [UR4+0x1b8], UR6 ;  /* 0x0001b80604ff75b2 */ /* 0x0002620008000100 */
        /* <DEDUP_REMOVED lines=104> */
[----:B--234-:R-:W-:Y:S01]  /*0ce0*/  NOP ;  /* 0x0000000000007918 */ /* 0x01cfe20000000000 */
.L_x_10:
[----:B-1----:R-:W-:Y:S05]  /*0cf0*/  BSYNC.RECONVERGENT B0 ;  /* 0x0000000000007941 */ /* 0x002fea0003800200 */
.L_x_9:
[----:B------:R-:W1:Y:S01]  /*0d00*/  SHFL.IDX PT, R2, R81, RZ, 0x1f ;  /* 0x00001fff51027589 */ /* 0x000e6200000e0000 */
[----:B------:R-:W-:Y:S01]  /*0d10*/  NOP ;  /* 0x0000000000007918 */ /* 0x000fe20000000000 */
[----:B-1----:R-:W-:-:S13]  /*0d20*/  ISETP.NE.AND P0, PT, R2, 0x1, PT ;  /* 0x000000010200780c */ /* 0x002fda0003f05270 */
[----:B------:R-:W-:Y:S05]  /*0d30*/  @P0 BRA `(.L_x_11) ;  /* 0x0000000000400947 */ /* 0x000fea0003800000 */
        /* <DEDUP_REMOVED lines=9> */
[----:B------:R-:W-:Y:S01]  /*0dd0*/  USHF.L.U32 UR6, UR6, 0x1, URZ ;  /* 0x0000000106067899 */ /* 0x000fe200080006ff */
[----:B------:R-:W-:Y:S01]  /*0de0*/  ELECT P0, URZ, PT ;  /* 0x0000000000ff782f */ /* 0x000fe20003800000 */
[----:B-1----:R-:W-:Y:S01]  /*0df0*/  ULEA UR4, UR4, UR5, 0x18 ;  /* 0x0000000504047291 */ /* 0x002fe2000f8ec0ff */
[----:B------:R-:W1:Y:S11]  /*0e00*/  FENCE.VIEW.ASYNC.S ;  /* 0x00000000000073c6 */ /* 0x000e760000000000 */
[----:B-1----:R1:W2:Y:S01]  /*0e10*/  SYNCS.EXCH.64 URZ, [UR4+0x360], UR8 ;  /* 0x0003600804ff75b2 */ /* 0x0022a20008000100 */
[----:B------:R1:W3:Y:S01]  /*0e20*/  SYNCS.EXCH.64 URZ, [UR4+0x368], UR6 ;  /* 0x0003680604ff75b2 */ /* 0x0002e20008000100 */
[----:B------:R-:W-:Y:S01]  /*0e30*/  NOP ;  /* 0x0000000000007918 */ /* 0x000fe20000000000 */
.L_x_11:
[----:B------:R-:W4:Y:S01]  /*0e40*/  SHFL.IDX PT, R2, R81, RZ, 0x1f ;  /* 0x00001fff51027589 */ /* 0x000f2200000e0000 */
[----:B------:R-:W-:Y:S01]  /*0e50*/  NOP ;  /* 0x0000000000007918 */ /* 0x000fe20000000000 */
[----:B----4-:R-:W-:-:S13]  /*0e60*/  ISETP.NE.AND P0, PT, R2, 0x3, PT ;  /* 0x000000030200780c */ /* 0x010fda0003f05270 */
[----:B------:R-:W-:Y:S05]  /*0e70*/  @P0 BRA `(.L_x_12) ;  /* 0x0000000000300947 */ /* 0x000fea0003800000 */
[----:B-1----:R-:W1:Y:S01]  /*0e80*/  S2UR UR6, SR_CgaCtaId ;  /* 0x00000000000679c3 */ /* 0x002e620000008800 */
[----:B------:R-:W-:Y:S01]  /*0e90*/  UMOV UR4, 0x400 ;  /* 0x0000040000047882 */ /* 0x000fe20000000000 */
[----:B------:R-:W-:Y:S01]  /*0ea0*/  UMOV UR5, 0x20 ;  /* 0x0000002000057882 */ /* 0x000fe20000000000 */
[----:B------:R-:W-:Y:S01]  /*0eb0*/  ELECT P0, URZ, PT ;  /* 0x0000000000ff782f */ /* 0x000fe20003800000 */
[----:B-1----:R-:W-:Y:S02]  /*0ec0*/  ULEA UR6, UR6, UR4, 0x18 ;  /* 0x0000000406067291 */ /* 0x002fe4000f8ec0ff */
[----:B------:R-:W-:-:S04]  /*0ed0*/  UIADD3 UR4, UPT, UPT, -UR5, 0x100000, URZ ;  /* 0x0010000005047890 */ /* 0x000fc8000fffe1ff */
[----:B------:R-:W-:Y:S02]  /*0ee0*/  USHF.L.U32 UR5, UR4, 0xb, URZ ;  /* 0x0000000b04057899 */ /* 0x000fe400080006ff */
[----:B------:R-:W-:Y:S01]  /*0ef0*/  USHF.L.U32 UR4, UR4, 0x1, URZ ;  /* 0x0000000104047899 */ /* 0x000fe200080006ff */
[----:B------:R-:W1:Y:S11]  /*0f00*/  FENCE.VIEW.ASYNC.S ;  /* 0x00000000000073c6 */ /* 0x000e760000000000 */
[----:B-1----:R4:W1:Y:S01]  /*0f10*/  SYNCS.EXCH.64 URZ, [UR6+0x370], UR4 ;  /* 0x0003700406ff75b2 */ /* 0x0028620008000100 */
[----:B------:R4:W1:Y:S02]  /*0f20*/  SYNCS.EXCH.64 URZ, [UR6+0x378], UR4 ;  /* 0x0003780406ff75b2 */ /* 0x0008640008000100 */
[----:B----4-:R-:W-:Y:S01]  /*0f30*/  NOP ;  /* 0x0000000000007918 */ /* 0x010fe20000000000 */
.L_x_12:
[----:B------:R-:W4:Y:S01]  /*0f40*/  SHFL.IDX PT, R2, R81, RZ, 0x1f ;  /* 0x00001fff51027589 */ /* 0x000f2200000e0000 */
[----:B------:R-:W-:Y:S01]  /*0f50*/  NOP ;  /* 0x0000000000007918 */ /* 0x000fe20000000000 */
[----:B----4-:R-:W-:-:S13]  /*0f60*/  ISETP.NE.AND P0, PT, R2, 0x4, PT ;  /* 0x000000040200780c */ /* 0x010fda0003f05270 */
[----:B------:R-:W-:Y:S05]  /*0f70*/  @P0 BRA `(.L_x_13) ;  /* 0x00000000004c0947 */ /* 0x000fea0003800000 */
[----:B-1----:R-:W1:Y:S01]  /*0f80*/  S2UR UR6, SR_CgaCtaId ;  /* 0x00000000000679c3 */ /* 0x002e620000008800 */
[----:B------:R-:W-:Y:S01]  /*0f90*/  UMOV UR4, 0x1e0 ;  /* 0x000001e000047882 */ /* 0x000fe20000000000 */
[----:B------:R-:W-:Y:S01]  /*0fa0*/  UMOV UR5, 0x400 ;  /* 0x0000040000057882 */ /* 0x000fe20000000000 */
[----:B------:R-:W-:Y:S01]  /*0fb0*/  USEL UR4, UR4, 0x1a0, UP3 ;  /* 0x000001a004047887 */ /* 0x000fe20009800000 */
[----:B------:R-:W-:Y:S01]  /*0fc0*/  UMOV UR8, 0x1 ;  /* 0x0000000100087882 */ /* 0x000fe20000000000 */
[----:B------:R-:W-:Y:S01]  /*0fd0*/  ELECT P0, URZ, PT ;  /* 0x0000000000ff782f */ /* 0x000fe20003800000 */
[----:B------:R-:W-:-:S04]  /*0fe0*/  UIADD3 UR8, UPT, UPT, -UR8, 0x100000, URZ ;  /* 0x0010000008087890 */ /* 0x000fc8000fffe1ff */
[----:B------:R-:W-:Y:S02]  /*0ff0*/  USHF.L.U32 UR9, UR8, 0xb, URZ ;  /* 0x0000000b08097899 */ /* 0x000fe400080006ff */
[----:B------:R-:W-:Y:S02]  /*1000*/  USHF.L.U32 UR8, UR8, 0x1, URZ ;  /* 0x0000000108087899 */ /* 0x000fe400080006ff */
[----:B-1----:R-:W-:Y:S02]  /*1010*/  ULEA UR6, UR6, UR5, 0x18 ;  /* 0x0000000506067291 */ /* 0x002fe4000f8ec0ff */
[----:B------:R-:W-:-:S04]  /*1020*/  UIADD3 UR4, UPT, UPT, -UR4, 0x100000, URZ ;  /* 0x0010000004047890 */ /* 0x000fc8000fffe1ff */
[----:B------:R-:W-:Y:S02]  /*1030*/  USHF.L.U32 UR5, UR4, 0xb, URZ ;  /* 0x0000000b04057899 */ /* 0x000fe400080006ff */
[----:B------:R-:W-:Y:S01]  /*1040*/  USHF.L.U32 UR4, UR4, 0x1, URZ ;  /* 0x0000000104047899 */ /* 0x000fe200080006ff */
[----:B------:R-:W1:Y:S03]  /*1050*/  FENCE.VIEW.ASYNC.S ;  /* 0x00000000000073c6 */ /* 0x000e660000000000 */
[----:B-1----:R4:W1:Y:S08]  /*1060*/  SYNCS.EXCH.64 URZ, [UR6+0x380], UR8 ;  /* 0x0003800806ff75b2 */ /* 0x0028700008000100 */
[----:B------:R4:W1:Y:S01]  /*1070*/  SYNCS.EXCH.64 URZ, [UR6+0x390], UR4 ;  /* 0x0003900406ff75b2 */ /* 0x0008620008000100 */
[----:B------:R4:W1:Y:S01]  /*1080*/  SYNCS.EXCH.64 URZ, [UR6+0x388], UR8 ;  /* 0x0003880806ff75b2 */ /* 0x0008620008000100 */
[----:B------:R4:W1:Y:S02]  /*1090*/  SYNCS.EXCH.64 URZ, [UR6+0x398], UR4 ;  /* 0x0003980406ff75b2 */ /* 0x0008640008000100 */
[----:B----4-:R-:W-:Y:S01]  /*10a0*/  NOP ;  /* 0x0000000000007918 */ /* 0x010fe20000000000 */
.L_x_13:
[----:B------:R-:W4:Y:S01]  /*10b0*/  SHFL.IDX PT, R2, R81, RZ, 0x1f ;  /* 0x00001fff51027589 */ /* 0x000f2200000e0000 */
[----:B------:R-:W-:Y:S01]  /*10c0*/  NOP ;  /* 0x0000000000007918 */ /* 0x000fe20000000000 */
[----:B----4-:R-:W-:-:S13]  /*10d0*/  ISETP.NE.AND P0, PT, R2, 0x5, PT ;  /* 0x000000050200780c */ /* 0x010fda0003f05270 */
[----:B------:R-:W-:Y:S05]  /*10e0*/  @P0 BRA `(.L_x_14) ;  /* 0x0000000000580947 */ /* 0x000fea0003800000 */
[----:B-1----:R-:W1:Y:S01]  /*10f0*/  S2UR UR4, SR_CgaCtaId ;  /* 0x00000000000479c3 */ /* 0x002e620000008800 */
        /* <DEDUP_REMOVED lines=12> */
[----:B-1----:R4:W1:Y:S01]  /*11c0*/  SYNCS.EXCH.64 URZ, [UR4+0x3a0], UR8 ;  /* 0x0003a00804ff75b2 */ /* 0x0028620008000100 */
[----:B------:R4:W1:Y:S01]  /*11d0*/  SYNCS.EXCH.64 URZ, [UR4+0x3c0], UR6 ;  /* 0x0003c00604ff75b2 */ /* 0x0008620008000100 */
[----:B------:R4:W1:Y:S01]  /*11e0*/  SYNCS.EXCH.64 URZ, [UR4+0x3a8], UR8 ;  /* 0x0003a80804ff75b2 */ /* 0x0008620008000100 */
[----:B------:R4:W1:Y:S01]  /*11f0*/  SYNCS.EXCH.64 URZ, [UR4+0x3c8], UR6 ;  /* 0x0003c80604ff75b2 */ /* 0x0008620008000100 */
[----:B------:R4:W1:Y:S01]  /*1200*/  SYNCS.EXCH.64 URZ, [UR4+0x3b0], UR8 ;  /* 0x0003b00804ff75b2 */ /* 0x0008620008000100 */
[----:B------:R4:W1:Y:S01]  /*1210*/  SYNCS.EXCH.64 URZ, [UR4+0x3d0], UR6 ;  /* 0x0003d00604ff75b2 */ /* 0x0008620008000100 */
[----:B------:R4:W1:Y:S01]  /*1220*/  SYNCS.EXCH.64 URZ, [UR4+0x3b8], UR8 ;  /* 0x0003b80804ff75b2 */ /* 0x0008620008000100 */
[----:B------:R4:W1:Y:S02]  /*1230*/  SYNCS.EXCH.64 URZ, [UR4+0x3d8], UR6 ;  /* 0x0003d80604ff75b2 */ /* 0x0008640008000100 */
[----:B----4-:R-:W-:Y:S01]  /*1240*/  NOP ;  /* 0x0000000000007918 */ /* 0x010fe20000000000 */
.L_x_14:
[----:B------:R-:W4:Y:S01]  /*1250*/  SHFL.IDX PT, R2, R81, RZ, 0x1f ;  /* 0x00001fff51027589 */ /* 0x000f2200000e0000 */
[----:B------:R-:W1:Y:S01]  /*1260*/  S2UR UR48, SR_CgaCtaId ;  /* 0x00000000003079c3 */ /* 0x000e620000008800 */
[----:B------:R-:W-:Y:S01]  /*1270*/  NOP ;  /* 0x0000000000007918 */ /* 0x000fe20000000000 */
[----:B----4-:R-:W-:-:S13]  /*1280*/  ISETP.NE.AND P0, PT, R2, 0x3, PT ;  /* 0x000000030200780c */ /* 0x010fda0003f05270 */
[----:B-1----:R-:W-:Y:S05]  /*1290*/  @P0 BRA `(.L_x_15) ;  /* 0x0000000000340947 */ /* 0x002fea0003800000 */
[----:B------:R-:W-:Y:S01]  /*12a0*/  UMOV UR4, 0x400 ;  /* 0x0000040000047882 */ /* 0x000fe20000000000 */
[----:B------:R-:W-:Y:S01]  /*12b0*/  UMOV UR6, 0x20 ;  /* 0x0000002000067882 */ /* 0x000fe20000000000 */
[----:B------:R-:W-:Y:S02]  /*12c0*/  ULEA UR4, UR48, UR4, 0x18 ;  /* 0x0000000430047291 */ /* 0x000fe4000f8ec0ff */
[----:B------:R-:W-:-:S04]  /*12d0*/  UIADD3 UR6, UPT, UPT, -UR6, 0x100000, URZ ;  /* 0x0010000006067890 */ /* 0x000fc8000fffe1ff */
[----:B------:R-:W-:Y:S02]  /*12e0*/  USHF.L.U32 UR7, UR6, 0xb, URZ ;  /* 0x0000000b06077899 */ /* 0x000fe400080006ff */
[----:B------:R-:W-:Y:S01]  /*12f0*/  USHF.L.U32 UR6, UR6, 0x1, URZ ;  /* 0x0000000106067899 */ /* 0x000fe200080006ff */
[----:B------:R-:W-:Y:S01]  /*1300*/  ELECT P0, URZ, PT ;  /* 0x0000000000ff782f */ /* 0x000fe20003800000 */
[----:B------:R-:W1:Y:S10]  /*1310*/  FENCE.VIEW.ASYNC.S ;  /* 0x00000000000073c6 */ /* 0x000e740000000000 */
[----:B-1----:R1:W4:Y:S01]  /*1320*/  SYNCS.EXCH.64 URZ, [UR4+0x3e0], UR6 ;  /* 0x0003e00604ff75b2 */ /* 0x0023220008000100 */
[----:B------:R1:W1:Y:S01]  /*1330*/  SYNCS.EXCH.64 URZ, [UR4+0x3f0], UR6 ;  /* 0x0003f00604ff75b2 */ /* 0x0002620008000100 */
[----:B------:R1:W1:Y:S01]  /*1340*/  SYNCS.EXCH.64 URZ, [UR4+0x3e8], UR6 ;  /* 0x0003e80604ff75b2 */ /* 0x0002620008000100 */
[----:B------:R1:W1:Y:S01]  /*1350*/  SYNCS.EXCH.64 URZ, [UR4+0x3f8], UR6 ;  /* 0x0003f80604ff75b2 */ /* 0x0002620008000100 */
[----:B------:R-:W-:Y:S01]  /*1360*/  NOP ;  /* 0x0000000000007918 */ /* 0x000fe20000000000 */
.L_x_15:
[----:B-1----:R-:W1:Y:S01]  /*1370*/  LDCU UR4, c[0x0][0x36c] ;  /* 0x00006d80ff0477ac */ /* 0x002e620008000800 */
[----:B------:R-:W-:Y:S01]  /*1380*/  ISETP.NE.OR P3, PT, R0, 0x2, !P3 ;  /* 0x000000020000780c */ /* 0x000fe20005f65670 */
[----:B------:R-:W-:Y:S01]  /*1390*/  NOP ;  /* 0x0000000000007918 */ /* 0x000fe20000000000 */
[----:B------:R-:W-:Y:S01]  /*13a0*/  LOP3.LUT R0, R69, 0x1f, RZ, 0xc0, !PT ;  /* 0x0000001f45007812 */ /* 0x000fe200078ec0ff */
[----:B------:R-:W-:Y:S02]  /*13b0*/  UISETP.NE.AND UP4, UPT, UR22, URZ, UPT ;  /* 0x000000ff1600728c */ /* 0x000fe4000bf85270 */
[----:B-1----:R-:W-:-:S09]  /*13c0*/  UISETP.EQ.U32.AND UP5, UPT, UR4, 0x1, UPT ;  /* 0x000000010400788c */ /* 0x002fd2000bfa2070 */
[----:B------:R-:W-:Y:S05]  /*13d0*/  BRA.U !UP5, `(.L_x_16) ;  /* 0x000000010d087547 */ /* 0x000fea000b800000 */
[----:B--234-:R-:W-:Y:S01]  /*13e0*/  UCGABAR_ARV ;  /* 0x00000000000079c7 */ /* 0x01cfe20008000000 */
[----:B------:R-:W-:Y:S05]  /*13f0*/  BRA `(.L_x_17) ;  /* 0x0000000000047947 */ /* 0x000fea0003800000 */
.L_x_16:
[----:B--234-:R-:W-:Y:S01]  /*1400*/  NOP ;  /* 0x0000000000007918 */ /* 0x01cfe20000000000 */
.L_x_17:
[----:B------:R-:W1:Y:S01]  /*1410*/  S2UR UR7, SR_CTAID.X ;  /* 0x00000000000779c3 */ /* 0x000e620000002500 */
[----:B------:R-:W-:-:S05]  /*1420*/  CS2R.32 R3, SR_CgaSize ;  /* 0x0000000000037805 */ /* 0x000fca0000008a00 */
[----:B------:R-:W-:-:S05]  /*1430*/  IMAD R3, R3, -0xa0, RZ ;  /* 0xffffff6003037824 */ /* 0x000fca00078e02ff */
[----:B------:R-:W-:-:S14]  /*1440*/  R2UR UR5, R3 ;  /* 0x00000000030572ca */ /* 0x000fdc00000e0000 */
[----:B------:R-:W2:Y:S01]  /*1450*/  LDCU UR5, c[0x0][UR5+0x2b0] ;  /* 0x00005600050577ac */ /* 0x000ea20008000800 */
[----:B------:R-:W-:-:S05]  /*1460*/  CS2R.32 R3, SR_CgaSize ;  /* 0x0000000000037805 */ /* 0x000fca0000008a00 */
[----:B------:R-:W-:-:S05]  /*1470*/  IMAD R3, R3, -0xa0, RZ ;  /* 0xffffff6003037824 */ /* 0x000fca00078e02ff */
[----:B------:R-:W-:-:S14]  /*1480*/  R2UR UR4, R3 ;  /* 0x00000000030472ca */ /* 0x000fdc00000e0000 */
[----:B------:R-:W3:Y:S01]  /*1490*/  LDCU UR4, c[0x0][UR4+0x2b4] ;  /* 0x00005680040477ac */ /* 0x000ee20008000800 */
[----:B------:R-:W4:Y:S01]  /*14a0*/  S2UR UR8, SR_CTAID.Y ;  /* 0x00000000000879c3 */ /* 0x000f220000002600 */
[----:B------:R-:W3:Y:S01]  /*14b0*/  LDCU UR23, c[0x0][0xb24] ;  /* 0x00016480ff1777ac */ /* 0x000ee20008000800 */
[----:B------:R-:W-:-:S05]  /*14c0*/  CS2R.32 R3, SR_CgaSize ;  /* 0x0000000000037805 */ /* 0x000fca0000008a00 */
[----:B------:R-:W-:-:S05]  /*14d0*/  IMAD R3, R3, -0xa0, RZ ;  /* 0xffffff6003037824 */ /* 0x000fca00078e02ff */
[----:B------:R-:W-:-:S14]  /*14e0*/  R2UR UR60, R3 ;  /* 0x00000000033c72ca */ /* 0x000fdc00000e0000 */
[----:B------:R-:W3:Y:S01]  /*14f0*/  LDCU UR60, c[0x0][UR60+0x2a0] ;  /* 0x000054003c3c77ac */ /* 0x000ee20008000800 */
[----:B------:R-:W1:Y:S01]  /*1500*/  S2UR UR36, SR_CTAID.Z ;  /* 0x00000000002479c3 */ /* 0x000e620000002700 */
[----:B------:R-:W-:-:S05]  /*1510*/  CS2R.32 R3, SR_CgaSize ;  /* 0x0000000000037805 */ /* 0x000fca0000008a00 */
[----:B------:R-:W-:-:S05]  /*1520*/  IMAD R3, R3, -0xa0, RZ ;  /* 0xffffff6003037824 */ /* 0x000fca00078e02ff */
[----:B------:R-:W-:-:S14]  /*1530*/  R2UR UR57, R3 ;  /* 0x00000000033972ca */ /* 0x000fdc00000e0000 */
[----:B------:R-:W3:Y:S01]  /*1540*/  LDCU UR57, c[0x0][UR57+0x2a4] ;  /* 0x00005480393977ac */ /* 0x000ee20008000800 */
[----:B------:R-:W3:Y:S01]  /*1550*/  LDCU UR40, c[0x0][0xb24] ;  /* 0x00016480ff2877ac */ /* 0x000ee20008000800 */
[----:B-1----:R-:W-:Y:S01]  /*1560*/  I2FP.F32.U32 R3, UR7 ;  /* 0x0000000700037c45 */ /* 0x002fe20008201000 */
[----:B------:R-:W1:Y:S04]  /*1570*/  LDCU UR26, c[0x0][0xb30] ;  /* 0x00016600ff1a77ac */ /* 0x000e680008000800 */
[----:B--2---:R-:W-:Y:S01]  /*1580*/  FMUL R3, R3, UR5 ;  /* 0x0000000503037c20 */ /* 0x004fe20008400000 */
[----:B------:R-:W-:Y:S01]  /*1590*/  USHF.L.U32 UR24, UR48, 0xa, URZ ;  /* 0x0000000a30187899 */ /* 0x000fe200080006ff */
[----:B----4-:R-:W-:Y:S01]  /*15a0*/  I2FP.F32.U32 R2, UR8 ;  /* 0x0000000800027c45 */ /* 0x010fe20008201000 */
[----:B---3--:R-:W-:-:S03]  /*15b0*/  UISETP.GE.AND UP2, UPT, UR23, 0x1, UPT ;  /* 0x000000011700788c */ /* 0x008fc6000bf46270 */
[----:B------:R-:W2:Y:S01]  /*15c0*/  F2I.U32.TRUNC.NTZ R3, R3 ;  /* 0x0000000300037305 */ /* 0x000ea2000020f000 */
[----:B------:R-:W-:Y:S01]  /*15d0*/  UMOV UR46, UR7 ;  /* 0x00000007002e7c82 */ /* 0x000fe20008000000 */
[----:B------:R-:W-:Y:S01]  /*15e0*/  FMUL R2, R2, UR4 ;  /* 0x0000000402027c20 */ /* 0x000fe20008400000 */
[----:B------:R-:W-:-:S05]  /*15f0*/  UMOV UR45, UR8 ;  /* 0x00000008002d7c82 */ /* 0x000fca0008000000 */
[----:B------:R-:W3:Y:S01]  /*1600*/  F2I.U32.TRUNC.NTZ R2, R2 ;  /* 0x0000000200027305 */ /* 0x000ee2000020f000 */
[----:B--2---:R-:W-:Y:S02]  /*1610*/  R2UR UR4, R3 ;  /* 0x00000000030472ca */ /* 0x004fe400000e0000 */
[----:B---3--:R-:W-:Y:S02]  /*1620*/  R2UR UR6, R2 ;  /* 0x00000000020672ca */ /* 0x008fe400000e0000 */
[----:B------:R-:W-:-:S09]  /*1630*/  PRMT R2, RZ, 0x7610, R2 ;  /* 0x00007610ff027816 */ /* 0x000fd20000000002 */
[----:B------:R-:W-:-:S04]  /*1640*/  UIADD3 UR5, UPT, UPT, -UR4, URZ, URZ ;  /* 0x000000ff04057290 */ /* 0x000fc8000fffe1ff */
[----:B------:R-:W-:Y:S02]  /*1650*/  UIMAD UR60, UR60, UR5, UR7 ;  /* 0x000000053c3c72a4 */ /* 0x000fe4000f8e0207 */
[----:B------:R-:W-:-:S04]  /*1660*/  UIADD3 UR4, UPT, UPT, -UR6, URZ, URZ ;  /* 0x000000ff06047290 */ /* 0x000fc8000fffe1ff */
[----:B------:R-:W-:Y:S01]  /*1670*/  UIMAD UR57, UR57, UR4, UR8 ;  /* 0x00000004393972a4 */ /* 0x000fe2000f8e0208 */
[----:B-1----:R-:W-:Y:S11]  /*1680*/  BRA.U UP4, `(.L_x_18) ;  /* 0x0000000104247547 */ /* 0x002ff6000b800000 */
[----:B------:R-:W-:Y:S02]  /*1690*/  UISETP.NE.AND UP0, UPT, UR57, URZ, UPT ;  /* 0x000000ff3900728c */ /* 0x000fe4000bf05270 */
[----:B------:R-:W-:Y:S02]  /*16a0*/  UISETP.NE.AND UP1, UPT, UR57, 0x1, UPT ;  /* 0x000000013900788c */ /* 0x000fe4000bf25270 */
[----:B------:R-:W-:Y:S02]  /*16b0*/  UISETP.EQ.OR UP0, UPT, UR60, URZ, !UP0 ;  /* 0x000000ff3c00728c */ /* 0x000fe4000c702670 */
[----:B------:R-:W-:Y:S02]  /*16c0*/  USEL UR4, URZ, 0x2, UP1 ;  /* 0x00000002ff047887 */ /* 0x000fe40008800000 */
[----:B------:R-:W-:Y:S02]  /*16d0*/  USEL UR5, URZ, 0x1, !UP0 ;  /* 0x00000001ff057887 */ /* 0x000fe4000c000000 */
[----:B------:R-:W-:-:S04]  /*16e0*/  UISETP.NE.AND UP0, UPT, UR60, URZ, UPT ;  /* 0x000000ff3c00728c */ /* 0x000fc8000bf05270 */
[----:B------:R-:W-:-:S04]  /*16f0*/  USEL UR4, UR4, 0x2, UP0 ;  /* 0x0000000204047887 */ /* 0x000fc80008000000 */
[----:B------:R-:W-:-:S06]  /*1700*/  UIADD3 UR4, UPT, UPT, UR5, UR4, URZ ;  /* 0x0000000405047290 */ /* 0x000fcc000fffe0ff */
[----:B------:R-:W-:Y:S02]  /*1710*/  MOV R2, UR4 ;  /* 0x0000000400027c02 */ /* 0x000fe40008000f00 */
.L_x_18:
[----:B------:R-:W-:Y:S05]  /*1720*/  BRA.U !UP2, `(.L_x_19) ;  /* 0x000000010ad47547 */ /* 0x000fea000b800000 */
[----:B------:R-:W1:Y:S01]  /*1730*/  LDCU.128 UR12, c[0x0][0xb10] ;  /* 0x00016200ff0c77ac */ /* 0x000e620008000c00 */
[----:B------:R-:W2:Y:S01]  /*1740*/  LDCU UR6, c[0x0][0x370] ;  /* 0x00006e00ff0677ac */ /* 0x000ea20008000800 */
[----:B------:R-:W3:Y:S01]  /*1750*/  LDCU UR5, c[0x0][0x374] ;  /* 0x00006e80ff0577ac */ /* 0x000ee20008000800 */
[----:B------:R-:W4:Y:S01]  /*1760*/  LDCU UR25, c[0x0][0xb0c] ;  /* 0x00016180ff1977ac */ /* 0x000f220008000800 */
[----:B------:R-:W4:Y:S01]  /*1770*/  LDCU UR4, c[0x0][0xb20] ;  /* 0x00016400ff0477ac */ /* 0x000f220008000800 */
[----:B------:R-:W4:Y:S01]  /*1780*/  LDCU.64 UR8, c[0x0][0xb28] ;  /* 0x00016500ff0877ac */ /* 0x000f220008000a00 */
[----:B-1----:R-:W-:Y:S02]  /*1790*/  UISETP.NE.AND UP0, UPT, UR14, 0x1, UPT ;  /* 0x000000010e00788c */ /* 0x002fe4000bf05270 */
[----:B---3--:R-:W-:Y:S02]  /*17a0*/  UIMAD.WIDE.U32 UR10, UR5, UR15, URZ ;  /* 0x0000000f050a72a5 */ /* 0x008fe4000f8e00ff */
[----:B--2---:R-:W-:-:S02]  /*17b0*/  UIMAD.WIDE.U32 UR18, UR6, UR12, URZ ;  /* 0x0000000c061272a5 */ /* 0x004fc4000f8e00ff */
[----:B----4-:R-:W-:Y:S02]  /*17c0*/  UISETP.NE.AND UP1, UPT, UR25, 0x1, UPT ;  /* 0x000000011900788c */ /* 0x010fe4000bf25270 */
[----:B------:R-:W-:Y:S01]  /*17d0*/  UISETP.NE.AND UP2, UPT, UR23, 0x1, UPT ;  /* 0x000000011700788c */ /* 0x000fe2000bf45270 */
[----:B------:R-:W-:Y:S02]  /*17e0*/  UMOV UR10, UR11 ;  /* 0x0000000b000a7c82 */ /* 0x000fe40008000000 */
[----:B------:R-:W-:Y:S01]  /*17f0*/  UMOV UR18, UR19 ;  /* 0x0000001300127c82 */ /* 0x000fe20008000000 */
[----:B------:R-:W-:Y:S02]  /*1800*/  @UP0 USHF.R.U32.HI UR5, URZ, UR4, UR10 ;  /* 0x00000004ff050299 */ /* 0x000fe4000801160a */
[----:B------:R-:W-:Y:S02]  /*1810*/  UIMAD.WIDE.U32 UR20, UR45, UR15, URZ ;  /* 0x0000000f2d1472a5 */ /* 0x000fe4000f8e00ff */
[----:B------:R-:W-:-:S02]  /*1820*/  UIMAD.WIDE.U32 UR10, UR5, UR8, URZ ;  /* 0x00000008050a72a5 */ /* 0x000fc4000f8e00ff */
[----:B------:R-:W-:Y:S02]  /*1830*/  @UP1 USHF.R.U32.HI UR6, URZ, UR13, UR18 ;  /* 0x0000000dff061299 */ /* 0x000fe40008011612 */
[----:B------:R-:W-:Y:S02]  /*1840*/  UIMAD.WIDE.U32 UR16, UR46, UR12, URZ ;  /* 0x0000000c2e1072a5 */ /* 0x000fe4000f8e00ff */
[----:B------:R-:W-:Y:S01]  /*1850*/  UIMAD.WIDE.U32 UR18, UR6, UR8, URZ ;  /* 0x00000008061272a5 */ /* 0x000fe2000f8e00ff */
[----:B------:R-:W-:Y:S01]  /*1860*/  UMOV UR20, UR21 ;  /* 0x0000001500147c82 */ /* 0x000fe20008000000 */
[----:B------:R-:W-:Y:S01]  /*1870*/  UMOV UR10, UR11 ;  /* 0x0000000b000a7c82 */ /* 0x000fe20008000000 */
[----:B------:R-:W-:Y:S02]  /*1880*/  USHF.R.U32.HI UR20, URZ, UR4, UR20 ;  /* 0x00000004ff147299 */ /* 0x000fe40008011614 */
[----:B------:R-:W-:Y:S02]  /*1890*/  @UP2 USHF.R.U32.HI UR5, URZ, UR9, UR10 ;  /* 0x00000009ff052299 */ /* 0x000fe4000801160a */
[----:B------:R-:W-:Y:S01]  /*18a0*/  UMOV UR7, UR19 ;  /* 0x0000001300077c82 */ /* 0x000fe20008000000 */
[----:B------:R-:W-:Y:S01]  /*18b0*/  UMOV UR16, UR17 ;  /* 0x0000001100107c82 */ /* 0x000fe20008000000 */
[----:B------:R-:W-:-:S02]  /*18c0*/  @UP2 USHF.R.U32.HI UR6, URZ, UR9, UR7 ;  /* 0x00000009ff062299 */ /* 0x000fc40008011607 */
[----:B------:R-:W-:Y:S02]  /*18d0*/  USHF.R.U32.HI UR13, URZ, UR13, UR16 ;  /* 0x0000000dff0d7299 */ /* 0x000fe40008011610 */
[----:B------:R-:W-:Y:S02]  /*18e0*/  USEL UR4, UR45, UR20, !UP0 ;  /* 0x000000142d047287 */ /* 0x000fe4000c000000 */
[----:B------:R-:W-:Y:S02]  /*18f0*/  UIMAD UR7, UR5, UR23, URZ ;  /* 0x00000017050772a4 */ /* 0x000fe4000f8e02ff */
[----:B------:R-:W-:Y:S02]  /*1900*/  USEL UR5, UR46, UR13, !UP1 ;  /* 0x0000000d2e057287 */ /* 0x000fe4000c800000 */
[----:B------:R-:W-:Y:S02]  /*1910*/  UIMAD UR12, UR6, UR23, URZ ;  /* 0x00000017060c72a4 */ /* 0x000fe4000f8e02ff */
[----:B------:R-:W-:-:S02]  /*1920*/  UISETP.GE.AND UP0, UPT, UR4, UR7, UPT ;  /* 0x000000070400728c */ /* 0x000fc4000bf06270 */
[----:B------:R-:W-:Y:S02]  /*1930*/  UIMAD.WIDE.U32 UR10, UR4, UR8, URZ ;  /* 0x00000008040a72a5 */ /* 0x000fe4000f8e00ff */
[----:B------:R-:W-:Y:S02]  /*1940*/  UISETP.GE.OR UP0, UPT, UR5, UR12, UP0 ;  /* 0x0000000c0500728c */ /* 0x000fe40008706670 */
[----:B------:R-:W-:Y:S02]  /*1950*/  UIMAD.WIDE.U32 UR12, UR5, UR8, URZ ;  /* 0x00000008050c72a5 */ /* 0x000fe4000f8e00ff */
[----:B------:R-:W-:Y:S01]  /*1960*/  UIADD3 UR10, UPT, UPT, -UR4, URZ, URZ ;  /* 0x000000ff040a7290 */ /* 0x000fe2000fffe1ff */
[----:B------:R-:W-:Y:S01]  /*1970*/  UMOV UR8, UR11 ;  /* 0x0000000b00087c82 */ /* 0x000fe20008000000 */
[----:B------:R-:W-:Y:S02]  /*1980*/  UIADD3 UR11, UPT, UPT, -UR5, URZ, URZ ;  /* 0x000000ff050b7290 */ /* 0x000fe4000fffe1ff */
[----:B------:R-:W-:-:S03]  /*1990*/  USHF.R.U32.HI UR8, URZ, UR9, UR8 ;  /* 0x00000009ff087299 */ /* 0x000fc60008011608 */
[----:B------:R-:W-:Y:S01]  /*19a0*/  @!UP0 UMOV UR7, UR13 ;  /* 0x0000000d00078c82 */ /* 0x000fe20008000000 */
[----:B------:R-:W-:Y:S02]  /*19b0*/  UIMAD UR45, UR14, UR10, UR45 ;  /* 0x0000000a0e2d72a4 */ /* 0x000fe4000f8e022d */
[----:B------:R-:W-:Y:S02]  /*19c0*/  USEL UR8, UR4, UR8, !UP2 ;  /* 0x0000000804087287 */ /* 0x000fe4000d000000 */
[----:B------:R-:W-:Y:S02]  /*19d0*/  @!UP0 USHF.R.U32.HI UR7, URZ, UR9, UR7 ;  /* 0x00000009ff078299 */ /* 0x000fe40008011607 */
[----:B------:R-:W-:Y:S02]  /*19e0*/  UIADD3 UR9, UPT, UPT, -UR8, URZ, URZ ;  /* 0x000000ff08097290 */ /* 0x000fe4000fffe1ff */
[----:B------:R-:W-:Y:S02]  /*19f0*/  @!UP0 USEL UR7, UR5, UR7, !UP2 ;  /* 0x0000000705078287 */ /* 0x000fe4000d000000 */
[----:B------:R-:W-:-:S02]  /*1a00*/  UIMAD UR9, UR23, UR9, UR4 ;  /* 0x00000009170972a4 */ /* 0x000fc4000f8e0204 */
[----:B------:R-:W-:Y:S02]  /*1a10*/  @!UP0 UIADD3 UR8, UPT, UPT, UR8, -UR7, URZ ;  /* 0x8000000708088290 */ /* 0x000fe4000fffe0ff */
[----:B------:R-:W-:Y:S02]  /*1a20*/  @!UP0 UIMAD UR6, UR9, UR6, UR7 ;  /* 0x00000006090682a4 */ /* 0x000fe4000f8e0207 */
[----:B------:R-:W-:Y:S02]  /*1a30*/  @!UP0 UIMAD UR4, UR8, UR23, UR5 ;  /* 0x00000017080482a4 */ /* 0x000fe4000f8e0205 */
[----:B------:R-:W-:Y:S02]  /*1a40*/  UIMAD UR46, UR25, UR11, UR46 ;  /* 0x0000000b192e72a4 */ /* 0x000fe4000f8e022e */
[----:B------:R-:W-:Y:S01]  /*1a50*/  UIMAD UR45, UR4, UR14, UR45 ;  /* 0x0000000e042d72a4 */ /* 0x000fe2000f8e022d */
[----:B------:R-:W-:Y:S02]  /*1a60*/  @!UP0 UMOV UR5, UR6 ;  /* 0x0000000600058c82 */ /* 0x000fe40008000000 */
[----:B------:R-:W-:-:S12]  /*1a70*/  UIMAD UR46, UR5, UR25, UR46 ;  /* 0x00000019052e72a4 */ /* 0x000fd8000f8e022e */
.L_x_19:
[----:B------:R-:W-:Y:S02]  /*1a80*/  UISETP.NE.AND UP1, UPT, UR26, 0x1, UPT ;  /* 0x000000011a00788c */ /* 0x000fe4000bf25270 */
[----:B------:R-:W-:Y:S02]  /*1a90*/  UISETP.NE.AND UP0, UPT, UR22, 0x2, UPT ;  /* 0x000000021600788c */ /* 0x000fe4000bf05270 */
[----:B------:R-:W-:-:S05]  /*1aa0*/  ULOP3.LUT UR21, UR24, 0x400, URZ, 0xc0, !UPT ;  /* 0x0000040018157892 */ /* 0x000fca000f8ec0ff */
[----:B------:R-:W-:Y:S07]  /*1ab0*/  BRA.U UP1, `(.L_x_20) ;  /* 0x0000000101447547 */ /* 0x000fee000b800000 */
[----:B------:R-:W1:Y:S01]  /*1ac0*/  LDCU.128 UR8, c[0x0][0xb10] ;  /* 0x00016200ff0877ac */ /* 0x000e620008000c00 */
[----:B------:R-:W2:Y:S01]  /*1ad0*/  LDCU UR12, c[0x0][0xb0c] ;  /* 0x00016180ff0c77ac */ /* 0x000ea20008000800 */
[----:B------:R-:W3:Y:S01]  /*1ae0*/  LDCU UR13, c[0x0][0xb20] ;  /* 0x00016400ff0d77ac */ /* 0x000ee20008000800 */
[----:B-1----:R-:W-:Y:S02]  /*1af0*/  UIMAD.WIDE.U32 UR6, UR46, UR8, URZ ;  /* 0x000000082e0672a5 */ /* 0x002fe4000f8e00ff */
[----:B------:R-:W-:Y:S02]  /*1b00*/  UIMAD.WIDE.U32 UR4, UR45, UR11, URZ ;  /* 0x0000000b2d0472a5 */ /* 0x000fe4000f8e00ff */
[----:B--2---:R-:W-:Y:S02]  /*1b10*/  UISETP.NE.AND UP2, UPT, UR12, 0x1, UPT ;  /* 0x000000010c00788c */ /* 0x004fe4000bf45270 */
[----:B------:R-:W-:Y:S01]  /*1b20*/  UISETP.NE.AND UP1, UPT, UR10, 0x1, UPT ;  /* 0x000000010a00788c */ /* 0x000fe2000bf25270 */
[----:B------:R-:W-:-:S02]  /*1b30*/  UMOV UR6, UR7 ;  /* 0x0000000700067c82 */ /* 0x000fc40008000000 */
[----:B------:R-:W-:Y:S01]  /*1b40*/  UMOV UR4, UR5 ;  /* 0x0000000500047c82 */ /* 0x000fe20008000000 */
[----:B------:R-:W-:Y:S02]  /*1b50*/  USHF.R.U32.HI UR6, URZ, UR9, UR6 ;  /* 0x00000009ff067299 */ /* 0x000fe40008011606 */
[----:B---3--:R-:W-:Y:S02]  /*1b60*/  USHF.R.U32.HI UR4, URZ, UR13, UR4 ;  /* 0x0000000dff047299 */ /* 0x008fe40008011604 */
[----:B------:R-:W-:Y:S02]  /*1b70*/  USEL UR5, UR46, UR6, !UP2 ;  /* 0x000000062e057287 */ /* 0x000fe4000d000000 */
[----:B------:R-:W-:-:S04]  /*1b80*/  USEL UR4, UR45, UR4, !UP1 ;  /* 0x000000042d047287 */ /* 0x000fc8000c800000 */
[----:B------:R-:W-:Y:S02]  /*1b90*/  UIADD3 UR6, UPT, UPT, UR5, -UR4, URZ ;  /* 0x8000000405067290 */ /* 0x000fe4000fffe0ff */
[----:B------:R-:W-:Y:S02]  /*1ba0*/  UIADD3 UR4, UPT, UPT, -UR5, UR4, URZ ;  /* 0x0000000405047290 */ /* 0x000fe4000fffe1ff */
[----:B------:R-:W-:Y:S02]  /*1bb0*/  UIMAD UR45, UR6, UR10, UR45 ;  /* 0x0000000a062d72a4 */ /* 0x000fe4000f8e022d */
[----:B------:R-:W-:-:S12]  /*1bc0*/  UIMAD UR46, UR4, UR12, UR46 ;  /* 0x0000000c042e72a4 */ /* 0x000fd8000f8e022e */
.L_x_20:
[----:B------:R-:W-:Y:S05]  /*1bd0*/  BRA.U !UP5, `(.L_x_21) ;  /* 0x000000010d0c7547 */ /* 0x000fea000b800000 */
[----:B------:R-:W-:Y:S01]  /*1be0*/  UCGABAR_WAIT ;  /* 0x0000000000007dc7 */ /* 0x000fe20008000000 */
[----:B------:R-:W-:Y:S01]  /*1bf0*/  CCTL.IVALL ;  /* 0x00000000ff00798f */ /* 0x000fe20002000000 */
[----:B------:R-:W-:Y:S05]  /*1c00*/  BRA `(.L_x_22) ;  /* 0x0000000000047947 */ /* 0x000fea0003800000 */
.L_x_21:
[----:B------:R-:W-:Y:S06]  /*1c10*/  BAR.SYNC.DEFER_BLOCKING 0x0 ;  /* 0x0000000000007b1d */ /* 0x000fec0000010000 */
.L_x_22:
[----:B------:R-:W-:Y:S05]  /*1c20*/  BRA.U UP0, `(.L_x_23) ;  /* 0x0000002d00c47547 */ /* 0x000fea000b800000 */
[----:B------:R-:W1:Y:S01]  /*1c30*/  LDCU UR6, c[0x0][0x38c] ;  /* 0x00007180ff0677ac */ /* 0x000e620008000800 */
[----:B------:R-:W-:Y:S01]  /*1c40*/  PLOP3.LUT P1, PT, PT, PT, UP3, 0x80, 0x8 ;  /* 0x000000000008781c */ /* 0x000fe20003f2f038 */
[----:B------:R-:W-:Y:S01]  /*1c50*/  IMAD.MOV.U32 R12, RZ, RZ, 0x1 ;  /* 0x00000001ff0c7424 */ /* 0x000fe200078e00ff */
[----:B------:R-:W-:Y:S01]  /*1c60*/  ISETP.EQ.OR P2, PT, R0, RZ, P3 ;  /* 0x000000ff0000720c */ /* 0x000fe20001f42670 */
[----:B------:R-:W-:Y:S01]  /*1c70*/  UISETP.NE.AND UP1, UPT, UR22, URZ, UPT ;  /* 0x000000ff1600728c */ /* 0x000fe2000bf25270 */
[----:B------:R-:W-:Y:S02]  /*1c80*/  PLOP3.LUT P1, PT, P1, PT, PT, 0x8, 0x80 ;  /* 0x000000000080781c */ /* 0x000fe40000f2e170 */
[----:B------:R-:W-:Y:S01]  /*1c90*/  CS2R R10, SRZ ;  /* 0x00000000000a7805 */ /* 0x000fe2000001ff00 */
[----:B------:R-:W-:Y:S01]  /*1ca0*/  IMAD.MOV.U32 R9, RZ, RZ, RZ ;  /* 0x000000ffff097224 */ /* 0x000fe200078e00ff */
[----:B------:R-:W2:Y:S01]  /*1cb0*/  LDCU UR39, c[0x0][0x370] ;  /* 0x00006e00ff2777ac */ /* 0x000ea20008000800 */
[----:B------:R-:W-:Y:S01]  /*1cc0*/  IMAD.MOV.U32 R8, RZ, RZ, 0x1 ;  /* 0x00000001ff087424 */ /* 0x000fe200078e00ff */
[----:B------:R-:W3:Y:S01]  /*1cd0*/  LDCU.64 UR28, c[0x0][0x348] ;  /* 0x00006900ff1c77ac */ /* 0x000ee20008000a00 */
[----:B------:R-:W-:-:S02]  /*1ce0*/  USHF.R.U32.HI UR44, URZ, 0x5, UR21 ;  /* 0x00000005ff2c7899 */ /* 0x000fc40008011615 */
[----:B-1----:R-:W-:Y:S02]  /*1cf0*/  UIADD3 UR5, UPT, UPT, UR6, 0x1f, URZ ;  /* 0x0000001f06057890 */ /* 0x002fe4000fffe0ff */
[----:B------:R-:W-:Y:S02]  /*1d00*/  UIADD3 UR47, UPT, UPT, UR6, 0x3e, URZ ;  /* 0x0000003e062f7890 */ /* 0x000fe4000fffe0ff */
[----:B------:R-:W-:Y:S01]  /*1d10*/  USHF.R.S32.HI UR4, URZ, 0x1f, UR5 ;  /* 0x0000001fff047899 */ /* 0x000fe20008011405 */
[----:B------:R-:W1:Y:S03]  /*1d20*/  LDCU UR38, c[0x0][0x374] ;  /* 0x00006e80ff2677ac */ /* 0x000e660008000800 */
[----:B------:R-:W-:Y:S02]  /*1d30*/  ULEA.HI UR4, UR4, UR5, URZ, 0x5 ;  /* 0x0000000504047291 */ /* 0x000fe4000f8f28ff */
[----:B------:R-:W-:-:S02]  /*1d40*/  USEL UR25, UR34, 0x2, UP1 ;  /* 0x0000000222197887 */ /* 0x000fc40008800000 */
[----:B------:R-:W-:Y:S02]  /*1d50*/  USHF.R.S32.HI UR42, URZ, 0x5, UR4 ;  /* 0x00000005ff2a7899 */ /* 0x000fe40008011404 */
[----:B------:R-:W-:Y:S02]  /*1d60*/  UIADD3 UR4, UPT, UPT, UR6, -0x1, URZ ;  /* 0xffffffff06047890 */ /* 0x000fe4000fffe0ff */
[----:B------:R-:W-:Y:S02]  /*1d70*/  UISETP.LT.U32.AND UP0, UPT, UR42, 0x36, UPT ;  /* 0x000000362a00788c */ /* 0x000fe4000bf01070 */
[----:B------:R-:W-:Y:S02]  /*1d80*/  UISETP.GE.U32.AND UP2, UPT, UR4, -0x3f, UPT ;  /* 0xffffffc10400788c */ /* 0x000fe4000bf46070 */
[----:B------:R-:W-:Y:S01]  /*1d90*/  USEL UR41, UR42, 0x36, UP0 ;  /* 0x000000362a297887 */ /* 0x000fe20008000000 */
[----:B------:R-:W-:-:S03]  /*1da0*/  UMOV UR5, URZ ;  /* 0x000000ff00057c82 */ /* 0x000fc60008000000 */
[----:B------:R-:W-:Y:S02]  /*1db0*/  UIADD3 UR24, UPT, UPT, UR41, -0x1, URZ ;  /* 0xffffffff29187890 */ /* 0x000fe4000fffe0ff */
[----:B------:R-:W-:-:S03]  /*1dc0*/  UIADD3 UR43, UPT, UPT, UR42, -UR41, URZ ;  /* 0x800000292a2b7290 */ /* 0x000fc6000fffe0ff */
[----:B------:R-:W-:-:S04]  /*1dd0*/  @UP2 UIADD3 UR24, UPT, UPT, UR41, URZ, URZ ;  /* 0x000000ff29182290 */ /* 0x000fc8000fffe0ff */
[----:B-123--:R-:W-:-:S12]  /*1de0*/  UIADD3 UR24, UPT, UPT, UR24, 0x1, URZ ;  /* 0x0000000118187890 */ /* 0x00efd8000fffe0ff */
.L_x_43:
[----:B------:R-:W-:Y:S01]  /*1df0*/  UISETP.NE.AND UP0, UPT, UR48, URZ, UPT ;  /* 0x000000ff3000728c */ /* 0x000fe2000bf05270 */
[----:B------:R-:W1:Y:S08]  /*1e00*/  S2UR UR48, SR_CgaCtaId ;  /* 0x00000000003079c3 */ /* 0x000e700000008800 */
[----:B------:R-:W-:Y:S05]  /*1e10*/  BRA.U UP0, `(.L_x_24) ;  /* 0x0000000100347547 */ /* 0x000fea000b800000 */
[----:B------:R-:W2:Y:S01]  /*1e20*/  S2R R0, SR_CgaCtaId ;  /* 0x0000000000007919 */ /* 0x000ea20000008800 */
[----:B------:R-:W-:-:S04]  /*1e30*/  MOV R2, 0x400 ;  /* 0x0000040000027802 */ /* 0x000fc80000000f00 */
[----:B--2---:R-:W-:Y:S02]  /*1e40*/  LEA R0, R0, R2, 0x18 ;  /* 0x0000000200007211 */ /* 0x004fe400078ec0ff */
[----:B------:R-:W-:-:S03]  /*1e50*/  SHF.L.U32 R2, R8, 0x1f, RZ ;  /* 0x0000001f08027819 */ /* 0x000fc600000006ff */
[----:B------:R-:W-:-:S04]  /*1e60*/  IMAD R0, R9, 0x8, R0 ;  /* 0x0000000809007824 */ /* 0x000fc800078e0200 */
[----:B------:R-:W2:Y:S02]  /*1e70*/  SYNCS.PHASECHK.TRANS64.TRYWAIT P0, [R0+URZ+0x3f0], R2 ;  /* 0x0003f002000075a7 */ /* 0x000ea400080011ff */
[----:B--2---:R-:W-:Y:S05]  /*1e80*/  @!P0 BRA `(.L_x_25) ;  /* 0x0000006800b48947 */ /* 0x004fea0003800000 */
.L_x_153:
[----:B------:R-:W-:Y:S01]  /*1e90*/  VIADD R9, R9, 0x1 ;  /* 0x0000000109097836 */ /* 0x000fe20000000000 */
[----:B------:R2:W-:Y:S04]  /*1ea0*/  SYNCS.ARRIVE.TRANS64.A1T0 RZ, [R0+URZ+0x3e0], RZ ;  /* 0x0003e0ff00ff79a7 */ /* 0x0005e800081000ff */
[----:B------:R-:W-:-:S04]  /*1eb0*/  ISETP.NE.AND P0, PT, R9, 0x2, PT ;  /* 0x000000020900780c */ /* 0x000fc80003f05270 */
[----:B------:R-:W-:Y:S02]  /*1ec0*/  SEL R9, R9, RZ, P0 ;  /* 0x000000ff09097207 */ /* 0x000fe40000000000 */
[----:B--2---:R-:W-:-:S04]  /*1ed0*/  SEL R0, RZ, 0x1, P0 ;  /* 0x00000001ff007807 */ /* 0x004fc80000000000 */
[----:B------:R-:W-:-:S07]  /*1ee0*/  LOP3.LUT R8, R8, R0, RZ, 0x3c, !PT ;  /* 0x0000000008087212 */ /* 0x000fce00078e3cff */
.L_x_24:
[----:B------:R-:W-:Y:S01]  /*1ef0*/  UMOV UR6, 0x400 ;  /* 0x0000040000067882 */ /* 0x000fe20000000000 */
[----:B------:R-:W-:Y:S01]  /*1f00*/  SHF.L.U32 R0, R12, 0x1f, RZ ;  /* 0x0000001f0c007819 */ /* 0x000fe200000006ff */
[----:B-1----:R-:W-:Y:S02]  /*1f10*/  ULEA UR6, UR48, UR6, 0x18 ;  /* 0x0000000630067291 */ /* 0x002fe4000f8ec0ff */
[----:B------:R-:W-:Y:S02]  /*1f20*/  UISETP.GE.U32.AND UP0, UPT, UR47, 0x3f, UPT ;  /* 0x0000003f2f00788c */ /* 0x000fe4000bf06070 */
[----:B------:R-:W-:Y:S02]  /*1f30*/  ULEA UR4, UR5, UR6, 0x3 ;  /* 0x0000000605047291 */ /* 0x000fe4000f8e18ff */
[----:B------:R-:W-:Y:S02]  /*1f40*/  USHF.L.U32 UR11, UR45, 0x6, URZ ;  /* 0x000000062d0b7899 */ /* 0x000fe400080006ff */
[----:B------:R-:W-:Y:S01]  /*1f50*/  ULEA UR35, UR46, UR44, 0x6 ;  /* 0x0000002c2e237291 */ /* 0x000fe2000f8e30ff */
[----:B------:R-:W-:-:S04]  /*1f60*/  UMOV UR13, URZ ;  /* 0x000000ff000d7c82 */ /* 0x000fc80008000000 */
[----:B------:R1:W2:Y:S01]  /*1f70*/  SYNCS.PHASECHK.TRANS64.TRYWAIT P0, [UR4+0x1b0], R0 ;  /* 0x0001b000ff0075a7 */ /* 0x0002a20008001104 */
[----:B------:R-:W-:Y:S06]  /*1f80*/  BRA.U !UP0, `(.L_x_26) ;  /* 0x0000000108bc7547 */ /* 0x000fec000b800000 */
[----:B------:R-:W-:Y:S01]  /*1f90*/  UMOV UR7, URZ ;  /* 0x000000ff00077c82 */ /* 0x000fe20008000000 */
[----:B------:R-:W-:-:S05]  /*1fa0*/  UMOV UR4, UR5 ;  /* 0x0000000500047c82 */ /* 0x000fca0008000000 */
.L_x_32:
[----:B------:R-:W-:Y:S01]  /*1fb0*/  ULEA UR33, UR4, UR6, 0x3 ;  /* 0x0000000604217291 */ /* 0x000fe2000f8e18ff */
[----:B--2---:R-:W-:Y:S01]  /*1fc0*/  @!P3 MOV R2, 0x1000 ;  /* 0x000010000002b802 */ /* 0x004fe20000000f00 */
[----:B--2-4-:R-:W-:Y:S10]  /*1fd0*/  @P0 BRA `(.L_x_27) ;  /* 0x00000000000c0947 */ /* 0x014ff40003800000 */
[----:B------:R-:W-:-:S04]  /*1fe0*/  SHF.L.U32 R3, R12, 0x1f, RZ ;  /* 0x0000001f0c037819 */ /* 0x000fc800000006ff */
[----:B------:R-:W2:Y:S02]  /*1ff0*/  SYNCS.PHASECHK.TRANS64.TRYWAIT P0, [UR33+0x1b0], R3 ;  /* 0x0001b003ff0075a7 */ /* 0x000ea40008001121 */
[----:B--2---:R-:W-:Y:S05]  /*2000*/  @!P0 BRA `(.L_x_28) ;  /* 0x0000006800688947 */ /* 0x004fea0003800000 */
.L_x_27:
[----:B------:R2:W-:Y:S01]  /*2010*/  @!P3 SYNCS.ARRIVE.TRANS64 RZ, [UR33], R2 ;  /* 0x00000002ffffb9a7 */ /* 0x0005e20008000021 */
[----:B------:R-:W-:-:S04]  /*2020*/  ULOP3.LUT UR5, UR25, 0x2, URZ, 0xfc, !UPT ;  /* 0x0000000219057892 */ /* 0x000fc8000f8efcff */
[----:B------:R-:W-:-:S09]  /*2030*/  UISETP.NE.AND UP0, UPT, UR5, 0x2, UPT ;  /* 0x000000020500788c */ /* 0x000fd2000bf05270 */
[----:B------:R-:W-:Y:S05]  /*2040*/  BRA.U UP0, `(.L_x_29) ;  /* 0x0000000100047547 */ /* 0x000fea000b800000 */
[----:B------:R-:W-:Y:S05]  /*2050*/  BPT.TRAP 0x1 ;  /* 0x000000040000795c */ /* 0x000fea0000300000 */
.L_x_29:
[----:B------:R-:W-:Y:S04]  /*2060*/  BSSY.RECONVERGENT B0, `(.L_x_30) ;  /* 0x0000003000007945 */ /* 0x000fe80003800200 */
[----:B------:R-:W-:Y:S05]  /*2070*/  @P2 BRA `(.L_x_31) ;  /* 0x0000000000042947 */ /* 0x000fea0003800000 */
[----:B------:R-:W-:Y:S05]  /*2080*/  BPT.TRAP 0x1 ;  /* 0x000000040000795c */ /* 0x000fea0000300000 */
.L_x_31:
[----:B------:R-:W-:Y:S05]  /*2090*/  BSYNC.RECONVERGENT B0 ;  /* 0x0000000000007941 */ /* 0x000fea0003800200 */
.L_x_30:
[----:B------:R-:W-:Y:S02]  /*20a0*/  UIADD3 UR5, UPT, UPT, UR4, 0x1, URZ ;  /* 0x0000000104057890 */ /* 0x000fe4000fffe0ff */
[----:B------:R-:W-:Y:S02]  /*20b0*/  UIADD3 UR16, UP1, UPT, UR28, 0x80, URZ ;  /* 0x000000801c107890 */ /* 0x000fe4000ff3e0ff */
[----:B------:R-:W-:Y:S02]  /*20c0*/  UISETP.NE.AND UP0, UPT, UR5, 0x36, UPT ;  /* 0x000000360500788c */ /* 0x000fe4000bf05270 */
[----:B------:R-:W-:Y:S02]  /*20d0*/  USHF.L.U32 UR34, UR7, 0x5, URZ ;  /* 0x0000000507227899 */ /* 0x000fe400080006ff */
[----:B------:R-:W-:Y:S02]  /*20e0*/  USEL UR9, URZ, 0x1, UP0 ;  /* 0x00000001ff097887 */ /* 0x000fe40008000000 */
[----:B------:R-:W-:-:S02]  /*20f0*/  USEL UR5, UR5, URZ, UP0 ;  /* 0x000000ff05057287 */ /* 0x000fc40008000000 */
[----:B------:R-:W-:Y:S02]  /*2100*/  UIADD3 UR14, UP0, UPT, UR28, 0x180, URZ ;  /* 0x000001801c0e7890 */ /* 0x000fe4000ff1e0ff */
[----:B------:R-:W-:Y:S01]  /*2110*/  ULEA UR8, UR5, UR6, 0x3 ;  /* 0x0000000605087291 */ /* 0x000fe2000f8e18ff */
[----:B------:R-:W-:Y:S01]  /*2120*/  LOP3.LUT R12, R12, UR9, RZ, 0x3c, !PT ;  /* 0x000000090c0c7c12 */ /* 0x000fe2000f8e3cff */
[----:B------:R-:W-:Y:S02]  /*2130*/  UIADD3.X UR17, UPT, UPT, URZ, UR29, URZ, UP1, !UPT ;  /* 0x0000001dff117290 */ /* 0x000fe40008ffe4ff */
[----:B------:R-:W-:Y:S01]  /*2140*/  UIADD3.X UR15, UPT, UPT, URZ, UR29, URZ, UP0, !UPT ;  /* 0x0000001dff0f7290 */ /* 0x000fe200087fe4ff */
[----:B-1----:R-:W-:Y:S01]  /*2150*/  SHF.L.U32 R0, R12, 0x1f, RZ ;  /* 0x0000001f0c007819 */ /* 0x002fe200000006ff */
[----:B------:R-:W-:Y:S01]  /*2160*/  UMOV UR18, 0x0 ;  /* 0x0000000000127882 */ /* 0x000fe20000000000 */
[----:B------:R-:W-:Y:S01]  /*2170*/  UMOV UR19, 0x10000000 ;  /* 0x1000000000137882 */ /* 0x000fe20000000000 */
[----:B------:R-:W-:Y:S01]  /*2180*/  UMOV UR12, UR36 ;  /* 0x00000024000c7c82 */ /* 0x000fe20008000000 */
[----:B------:R3:W4:Y:S01]  /*2190*/  SYNCS.PHASECHK.TRANS64.TRYWAIT P0, [UR8+0x1b0], R0 ;  /* 0x0001b000ff0075a7 */ /* 0x0007220008001108 */
[----:B------:R-:W-:Y:S01]  /*21a0*/  USHF.L.U32 UR8, UR4, 0xb, URZ ;  /* 0x0000000b04087899 */ /* 0x000fe200080006ff */
[----:B------:R-:W-:-:S02]  /*21b0*/  UMOV UR9, UR33 ;  /* 0x0000002100097c82 */ /* 0x000fc40008000000 */
[----:B------:R-:W-:Y:S01]  /*21c0*/  UMOV UR4, 0x30000 ;  /* 0x0003000000047882 */ /* 0x000fe20000000000 */
[----:B------:R-:W-:Y:S02]  /*21d0*/  ULOP3.LUT UR32, UR8, UR21, URZ, 0xfc, !UPT ;  /* 0x0000001508207292 */ /* 0x000fe4000f8efcff */
[----:B------:R-:W-:Y:S02]  /*21e0*/  UIADD3 UR8, UPT, UPT, UR6, 0x1d800, UR8 ;  /* 0x0001d80006087890 */ /* 0x000fe4000fffe008 */
[----:B------:R-:W-:Y:S01]  /*21f0*/  UIADD3 UR32, UPT, UPT, UR6, 0x2800, UR32 ;  /* 0x0000280006207890 */ /* 0x000fe2000fffe020 */
[----:B------:R-:W-:Y:S01]  /*2200*/  UMOV UR10, UR34 ;  /* 0x00000022000a7c82 */ /* 0x000fe20008000000 */
[----:B------:R-:W-:Y:S01]  /*2210*/  UIADD3 UR7, UPT, UPT, UR7, 0x1, URZ ;  /* 0x0000000107077890 */ /* 0x000fe2000fffe0ff */
[----:B------:R-:W-:-:S03]  /*2220*/  UMOV UR13, UR24 ;  /* 0x00000018000d7c82 */ /* 0x000fc60008000000 */
[----:B------:R-:W-:-:S03]  /*2230*/  UISETP.NE.AND UP0, UPT, UR7, UR24, UPT ;  /* 0x000000180700728c */ /* 0x000fc6000bf05270 */
[----:B------:R1:W-:Y:S01]  /*2240*/  UTMALDG.3D.MULTICAST [UR32], [UR16], UR4, desc[UR18] ;  /* 0x00001220100073b4 */ /* 0x0003e20008011804 */
[----:B------:R3:W-:Y:S01]  /*2250*/  UTMALDG.3D [UR8], [UR14], desc[UR18] ;  /* 0x000012080e0075b4 */ /* 0x0007e20008011000 */
[----:B-1----:R-:W-:-:S04]  /*2260*/  UMOV UR4, UR5 ;  /* 0x0000000500047c82 */ /* 0x002fc80008000000 */
[----:B---3--:R-:W-:Y:S05]  /*2270*/  BRA.U UP0, `(.L_x_32) ;  /* 0xfffffffd004c7547 */ /* 0x008fea000b83ffff */
.L_x_26:
[----:B------:R-:W-:Y:S01]  /*2280*/  ULEA UR4, UR5, UR6, 0x3 ;  /* 0x0000000605047291 */ /* 0x000fe2000f8e18ff */
[----:B-1----:R-:W-:Y:S01]  /*2290*/  SHF.L.U32 R0, R12, 0x1f, RZ ;  /* 0x0000001f0c007819 */ /* 0x002fe200000006ff */
[----:B------:R-:W-:Y:S01]  /*22a0*/  @!P1 SYNCS.ARRIVE.TRANS64.A1T0 RZ, [UR6+0x378], RZ ;  /* 0x000378ffffff99a7 */ /* 0x000fe20008100006 */
[----:B------:R-:W-:-:S06]  /*22b0*/  UISETP.GT.AND UP0, UPT, UR42, UR41, UPT ;  /* 0x000000292a00728c */ /* 0x000fcc000bf04270 */
[----:B--2-4-:R1:W2:Y:S03]  /*22c0*/  SYNCS.PHASECHK.TRANS64.TRYWAIT P0, [UR4+0x1b0], R0 ;  /* 0x0001b000ff0075a7 */ /* 0x0142a60008001104 */
[----:B------:R-:W-:Y:S05]  /*22d0*/  BRA.U !UP0, `(.L_x_33) ;  /* 0x0000000108c07547 */ /* 0x000fea000b800000 */
[----:B------:R-:W-:Y:S01]  /*22e0*/  UIADD3 UR26, UPT, UPT, UR43, UR13, URZ ;  /* 0x0000000d2b1a7290 */ /* 0x000fe2000fffe0ff */
[----:B------:R-:W-:-:S11]  /*22f0*/  UMOV UR4, UR5 ;  /* 0x0000000500047c82 */ /* 0x000fd60008000000 */
.L_x_39:
[----:B------:R-:W-:Y:S01]  /*2300*/  ULEA UR17, UR4, UR6, 0x3 ;  /* 0x0000000604117291 */ /* 0x000fe2000f8e18ff */
[----:B--2---:R-:W-:Y:S01]  /*2310*/  @!P3 MOV R2, 0x1000 ;  /* 0x000010000002b802 */ /* 0x004fe20000000f00 */
[----:B--2-4-:R-:W-:Y:S10]  /*2320*/  @P0 BRA `(.L_x_34) ;  /* 0x00000000000c0947 */ /* 0x014ff40003800000 */
[----:B------:R-:W-:-:S04]  /*2330*/  SHF.L.U32 R3, R12, 0x1f, RZ ;  /* 0x0000001f0c037819 */ /* 0x000fc800000006ff */
[----:B------:R-:W2:Y:S02]  /*2340*/  SYNCS.PHASECHK.TRANS64.TRYWAIT P0, [UR17+0x1b0], R3 ;  /* 0x0001b003ff0075a7 */ /* 0x000ea40008001111 */
[----:B--2---:R-:W-:Y:S05]  /*2350*/  @!P0 BRA `(.L_x_35) ;  /* 0x0000006400ac8947 */ /* 0x004fea0003800000 */
.L_x_34:
[----:B------:R2:W-:Y:S01]  /*2360*/  @!P3 SYNCS.ARRIVE.TRANS64 RZ, [UR17], R2 ;  /* 0x00000002ffffb9a7 */ /* 0x0005e20008000011 */
[----:B------:R-:W-:-:S04]  /*2370*/  ULOP3.LUT UR5, UR25, 0x2, URZ, 0xfc, !UPT ;  /* 0x0000000219057892 */ /* 0x000fc8000f8efcff */
[----:B------:R-:W-:-:S09]  /*2380*/  UISETP.NE.AND UP0, UPT, UR5, 0x2, UPT ;  /* 0x000000020500788c */ /* 0x000fd2000bf05270 */
[----:B------:R-:W-:Y:S05]  /*2390*/  BRA.U UP0, `(.L_x_36) ;  /* 0x0000000100047547 */ /* 0x000fea000b800000 */
[----:B------:R-:W-:Y:S05]  /*23a0*/  BPT.TRAP 0x1 ;  /* 0x000000040000795c */ /* 0x000fea0000300000 */
.L_x_36:
[----:B------:R-:W-:Y:S04]  /*23b0*/  BSSY.RECONVERGENT B0, `(.L_x_37) ;  /* 0x0000003000007945 */ /* 0x000fe80003800200 */
[----:B------:R-:W-:Y:S05]  /*23c0*/  @P2 BRA `(.L_x_38) ;  /* 0x0000000000042947 */ /* 0x000fea0003800000 */
[----:B------:R-:W-:Y:S05]  /*23d0*/  BPT.TRAP 0x1 ;  /* 0x000000040000795c */ /* 0x000fea0000300000 */
.L_x_38:
[----:B------:R-:W-:Y:S05]  /*23e0*/  BSYNC.RECONVERGENT B0 ;  /* 0x0000000000007941 */ /* 0x000fea0003800200 */
.L_x_37:
[----:B------:R-:W-:Y:S02]  /*23f0*/  UIADD3 UR5, UPT, UPT, UR4, 0x1, URZ ;  /* 0x0000000104057890 */ /* 0x000fe4000fffe0ff */
[----:B------:R-:W-:Y:S02]  /*2400*/  UIADD3 UR14, UP1, UPT, UR28, 0x80, URZ ;  /* 0x000000801c0e7890 */ /* 0x000fe4000ff3e0ff */
[----:B------:R-:W-:Y:S02]  /*2410*/  UISETP.NE.AND UP0, UPT, UR5, 0x36, UPT ;  /* 0x000000360500788c */ /* 0x000fe4000bf05270 */
[----:B------:R-:W-:Y:S02]  /*2420*/  USHF.L.U32 UR18, UR13, 0x5, URZ ;  /* 0x000000050d127899 */ /* 0x000fe400080006ff */
[----:B------:R-:W-:Y:S02]  /*2430*/  USEL UR8, URZ, 0x1, UP0 ;  /* 0x00000001ff087887 */ /* 0x000fe40008000000 */
[----:B------:R-:W-:-:S02]  /*2440*/  USEL UR5, UR5, URZ, UP0 ;  /* 0x000000ff05057287 */ /* 0x000fc40008000000 */
[----:B------:R-:W-:Y:S02]  /*2450*/  UIADD3 UR22, UP0, UPT, UR28, 0x180, URZ ;  /* 0x000001801c167890 */ /* 0x000fe4000ff1e0ff */
[----:B------:R-:W-:Y:S01]  /*2460*/  LOP3.LUT R12, R12, UR8, RZ, 0x3c, !PT ;  /* 0x000000080c0c7c12 */ /* 0x000fe2000f8e3cff */
[----:B------:R-:W-:Y:S02]  /*2470*/  USHF.L.U32 UR8, UR4, 0xb, URZ ;  /* 0x0000000b04087899 */ /* 0x000fe400080006ff */
[----:B------:R-:W-:Y:S01]  /*2480*/  ULEA UR7, UR5, UR6, 0x3 ;  /* 0x0000000605077291 */ /* 0x000fe2000f8e18ff */
[----:B-1----:R-:W-:Y:S01]  /*2490*/  SHF.L.U32 R0, R12, 0x1f, RZ ;  /* 0x0000001f0c007819 */ /* 0x002fe200000006ff */
[----:B------:R-:W-:Y:S02]  /*24a0*/  ULOP3.LUT UR16, UR8, UR21, URZ, 0xfc, !UPT ;  /* 0x0000001508107292 */ /* 0x000fe4000f8efcff */
[----:B------:R-:W-:Y:S02]  /*24b0*/  UIADD3.X UR15, UPT, UPT, URZ, UR29, URZ, UP1, !UPT ;  /* 0x0000001dff0f7290 */ /* 0x000fe40008ffe4ff */
[----:B------:R-:W-:-:S02]  /*24c0*/  UIADD3 UR16, UPT, UPT, UR6, 0x2800, UR16 ;  /* 0x0000280006107890 */ /* 0x000fc4000fffe010 */
[----:B------:R-:W-:Y:S01]  /*24d0*/  UIADD3 UR8, UPT, UPT, UR6, 0x1d800, UR8 ;  /* 0x0001d80006087890 */ /* 0x000fe2000fffe008 */
[----:B------:R3:W4:Y:S01]  /*24e0*/  SYNCS.PHASECHK.TRANS64.TRYWAIT P0, [UR7+0x1b0], R0 ;  /* 0x0001b000ff0075a7 */ /* 0x0007220008001107 */
[----:B------:R-:W-:Y:S01]  /*24f0*/  UIADD3.X UR23, UPT, UPT, URZ, UR29, URZ, UP0, !UPT ;  /* 0x0000001dff177290 */ /* 0x000fe200087fe4ff */
[----:B------:R-:W-:Y:S01]  /*2500*/  UMOV UR4, 0x30000 ;  /* 0x0003000000047882 */ /* 0x000fe20000000000 */
[----:B------:R-:W-:Y:S01]  /*2510*/  UMOV UR30, 0x0 ;  /* 0x00000000001e7882 */ /* 0x000fe20000000000 */
[----:B------:R-:W-:Y:S01]  /*2520*/  UMOV UR31, 0x10000000 ;  /* 0x10000000001f7882 */ /* 0x000fe20000000000 */
[----:B------:R-:W-:Y:S01]  /*2530*/  UMOV UR19, UR35 ;  /* 0x0000002300137c82 */ /* 0x000fe20008000000 */
[----:B------:R-:W-:Y:S01]  /*2540*/  UMOV UR20, UR36 ;  /* 0x0000002400147c82 */ /* 0x000fe20008000000 */
[----:B------:R-:W-:Y:S01]  /*2550*/  UMOV UR12, UR36 ;  /* 0x00000024000c7c82 */ /* 0x000fe20008000000 */
[----:B------:R-:W-:Y:S01]  /*2560*/  UMOV UR9, UR17 ;  /* 0x0000001100097c82 */ /* 0x000fe20008000000 */
[----:B------:R-:W-:Y:S01]  /*2570*/  UMOV UR10, UR18 ;  /* 0x00000012000a7c82 */ /* 0x000fe20008000000 */
[----:B------:R1:W-:Y:S01]  /*2580*/  UTMALDG.3D.MULTICAST [UR16], [UR14], UR4, desc[UR30] ;  /* 0x00001e100e0073b4 */ /* 0x0003e20008011804 */
[----:B------:R-:W-:-:S04]  /*2590*/  UIADD3 UR13, UPT, UPT, UR13, 0x1, URZ ;  /* 0x000000010d0d7890 */ /* 0x000fc8000fffe0ff */
[----:B------:R-:W-:Y:S01]  /*25a0*/  UISETP.NE.AND UP0, UPT, UR13, UR26, UPT ;  /* 0x0000001a0d00728c */ /* 0x000fe2000bf05270 */
[----:B------:R3:W-:Y:S01]  /*25b0*/  UTMALDG.3D [UR8], [UR22], desc[UR30] ;  /* 0x00001e08160075b4 */ /* 0x0007e20008011000 */
[----:B-1----:R-:W-:-:S07]  /*25c0*/  UMOV UR4, UR5 ;  /* 0x0000000500047c82 */ /* 0x002fce0008000000 */
[----:B---3--:R-:W-:Y:S05]  /*25d0*/  BRA.U UP0, `(.L_x_39) ;  /* 0xfffffffd00487547 */ /* 0x008fea000b83ffff */
.L_x_33:
[C---:B------:R-:W-:Y:S01]  /*25e0*/  LEA R3, R11.reuse, UR6, 0x3 ;  /* 0x000000060b037c11 */ /* 0x040fe2000f8e18ff */
[----:B------:R-:W-:Y:S01]  /*25f0*/  NOP ;  /* 0x0000000000007918 */ /* 0x000fe20000000000 */
[----:B-1----:R-:W-:Y:S02]  /*2600*/  SHF.L.U32 R0, R10, 0x1f, RZ ;  /* 0x0000001f0a007819 */ /* 0x002fe400000006ff */
[----:B------:R-:W-:Y:S02]  /*2610*/  LEA R4, R11, UR6, 0x4 ;  /* 0x000000060b047c11 */ /* 0x000fe4000f8e20ff */
[----:B--2-4-:R-:W1:Y:S02]  /*2620*/  SYNCS.PHASECHK.TRANS64.TRYWAIT P0, [R3+URZ+0x380], R0 ;  /* 0x00038000030075a7 */ /* 0x014e6400080011ff */
[----:B-1----:R-:W-:Y:S05]  /*2630*/  @!P0 BRA `(.L_x_40) ;  /* 0x00000064000c8947 */ /* 0x002fea0003800000 */
.L_x_156:
[----:B------:R-:W2:Y:S01]  /*2640*/  LDS.128 R4, [R4+0x410] ;  /* 0x0004100004047984 */ /* 0x000ea20000000c00 */
[----:B------:R-:W-:Y:S01]  /*2650*/  UISETP.GE.AND UP0, UPT, UR40, 0x1, UPT ;  /* 0x000000012800788c */ /* 0x000fe2000bf06270 */
[----:B------:R-:W-:Y:S01]  /*2660*/  @!PT LDS RZ, [RZ] ;  /* 0x00000000fffff984 */ /* 0x000fe20000000800 */
[----:B------:R-:W-:Y:S01]  /*2670*/  @!PT LDS RZ, [RZ] ;  /* 0x00000000fffff984 */ /* 0x000fe20000000800 */
[----:B------:R-:W-:Y:S01]  /*2680*/  @!PT LDS RZ, [RZ] ;  /* 0x00000000fffff984 */ /* 0x000fe20000000800 */
[----:B------:R-:W-:Y:S01]  /*2690*/  @!PT LDS RZ, [RZ] ;  /* 0x00000000fffff984 */ /* 0x000fe20000000800 */
[----:B------:R3:W-:Y:S06]  /*26a0*/  MEMBAR.ALL.CTA ;  /* 0x0000000000007992 */ /* 0x0007ec0000008000 */
[----:B---3--:R-:W3:Y:S01]  /*26b0*/  FENCE.VIEW.ASYNC.S ;  /* 0x00000000000073c6 */ /* 0x008ee20000000000 */
[----:B--2---:R-:W-:-:S13]  /*26c0*/  LOP3.LUT P0, RZ, R6, 0x1, RZ, 0xc0, !PT ;  /* 0x0000000106ff7812 */ /* 0x004fda000780c0ff */
[----:B---3--:R-:W-:Y:S01]  /*26d0*/  VOTEU.ANY UP1, P0 ;  /* 0x0000000000ff7886 */ /* 0x008fe20000020100 */
[----:B------:R-:W-:-:S13]  /*26e0*/  PLOP3.LUT P0, PT, PT, PT, UP1, 0x80, 0x8 ;  /* 0x000000000008781c */ /* 0x000fda0003f0f018 */
[----:B-1----:R-:W-:Y:S02]  /*26f0*/  @P0 LOP3.LUT R0, R5, 0xffff, RZ, 0xc0, !PT ;  /* 0x0000ffff05000812 */ /* 0x002fe400078ec0ff */
[----:B------:R-:W-:Y:S02]  /*2700*/  @P0 MOV R2, R4 ;  /* 0x0000000400020202 */ /* 0x000fe40000000f00 */
[----:B------:R-:W-:Y:S01]  /*2710*/  @P0 R2UR UR7, R0 ;  /* 0x00000000000702ca */ /* 0x000fe200000e0000 */
[----:B------:R-:W-:Y:S01]  /*2720*/  VIADD R0, R3, 0x390 ;  /* 0x0000039003007836 */ /* 0x000fe20000000000 */
[----:B------:R-:W-:Y:S02]  /*2730*/  @P0 SHF.R.U32.HI R4, RZ, 0x10, R5 ;  /* 0x00000010ff040819 */ /* 0x000fe40000011605 */
[----:B------:R-:W-:Y:S02]  /*2740*/  @P0 R2UR UR8, R2 ;  /* 0x00000000020802ca */ /* 0x000fe400000e0000 */
[----:B------:R-:W-:-:S02]  /*2750*/  PRMT R0, RZ, 0x654, R0 ;  /* 0x00000654ff007816 */ /* 0x000fc40000000000 */
[----:B------:R-:W-:Y:S02]  /*2760*/  @P0 R2UR UR4, R4 ;  /* 0x00000000040402ca */ /* 0x000fe400000e0000 */
[----:B------:R1:W-:Y:S03]  /*2770*/  SYNCS.ARRIVE.TRANS64.RED.A1T0 RZ, [R0+URZ], RZ ;  /* 0x000000ff00ff79a7 */ /* 0x0003e600081004ff */
[----:B------:R-:W-:-:S04]  /*2780*/  @UP1 UMOV UR27, UR7 ;  /* 0x00000007001b1c82 */ /* 0x000fc80008000000 */
[----:B------:R-:W-:-:S04]  /*2790*/  @UP1 UMOV UR37, UR8 ;  /* 0x0000000800251c82 */ /* 0x000fc80008000000 */
[----:B------:R-:W-:Y:S01]  /*27a0*/  @UP1 UMOV UR36, UR4 ;  /* 0x0000000400241c82 */ /* 0x000fe20008000000 */
[----:B------:R-:W-:Y:S05]  /*27b0*/  BRA.U !UP0, `(.L_x_41) ;  /* 0x0000000108d47547 */ /* 0x000fea000b800000 */
[----:B------:R-:W2:Y:S01]  /*27c0*/  LDCU.128 UR12, c[0x0][0xb10] ;  /* 0x00016200ff0c77ac */ /* 0x000ea20008000c00 */
[----:B------:R-:W3:Y:S01]  /*27d0*/  LDCU UR26, c[0x0][0xb20] ;  /* 0x00016400ff1a77ac */ /* 0x000ee20008000800 */
[----:B------:R-:W4:Y:S01]  /*27e0*/  LDCU UR20, c[0x0][0xb0c] ;  /* 0x00016180ff1477ac */ /* 0x000f220008000800 */
[----:B------:R-:W1:Y:S01]  /*27f0*/  LDCU.64 UR10, c[0x0][0xb28] ;  /* 0x00016500ff0a77ac */ /* 0x000e620008000a00 */
[----:B------:R-:W-:Y:S02]  /*2800*/  UISETP.NE.AND UP3, UPT, UR40, 0x1, UPT ;  /* 0x000000012800788c */ /* 0x000fe4000bf65270 */
[----:B--2---:R-:W-:Y:S02]  /*2810*/  UIMAD.WIDE.U32 UR16, UR38, UR15, URZ ;  /* 0x0000000f261072a5 */ /* 0x004fe4000f8e00ff */
[----:B------:R-:W-:Y:S02]  /*2820*/  UIMAD.WIDE.U32 UR8, UR39, UR12, URZ ;  /* 0x0000000c270872a5 */ /* 0x000fe4000f8e00ff */
[----:B------:R-:W-:-:S02]  /*2830*/  UISETP.NE.AND UP0, UPT, UR14, 0x1, UPT ;  /* 0x000000010e00788c */ /* 0x000fc4000bf05270 */
[----:B------:R-:W-:Y:S01]  /*2840*/  UIMAD.WIDE.U32 UR22, UR27, UR15, URZ ;  /* 0x0000000f1b1672a5 */ /* 0x000fe2000f8e00ff */
[----:B------:R-:W-:Y:S02]  /*2850*/  UMOV UR16, UR17 ;  /* 0x0000001100107c82 */ /* 0x000fe40008000000 */
[----:B------:R-:W-:Y:S01]  /*2860*/  UMOV UR8, UR9 ;  /* 0x0000000900087c82 */ /* 0x000fe20008000000 */
[----:B---3--:R-:W-:Y:S02]  /*2870*/  USHF.R.U32.HI UR16, URZ, UR26, UR16 ;  /* 0x0000001aff107299 */ /* 0x008fe40008011610 */
[----:B----4-:R-:W-:Y:S02]  /*2880*/  UISETP.NE.AND UP2, UPT, UR20, 0x1, UPT ;  /* 0x000000011400788c */ /* 0x010fe4000bf45270 */
[----:B------:R-:W-:Y:S02]  /*2890*/  USHF.R.U32.HI UR8, URZ, UR13, UR8 ;  /* 0x0000000dff087299 */ /* 0x000fe40008011608 */
[----:B------:R-:W-:-:S02]  /*28a0*/  USEL UR7, UR38, UR16, !UP0 ;  /* 0x0000001026077287 */ /* 0x000fc4000c000000 */
[----:B------:R-:W-:Y:S02]  /*28b0*/  USEL UR8, UR39, UR8, !UP2 ;  /* 0x0000000827087287 */ /* 0x000fe4000d000000 */
[----:B-1----:R-:W-:Y:S01]  /*28c0*/  UIMAD.WIDE.U32 UR16, UR7, UR10, URZ ;  /* 0x0000000a071072a5 */ /* 0x002fe2000f8e00ff */
[----:B------:R-:W-:Y:S01]  /*28d0*/  UMOV UR4, UR23 ;  /* 0x0000001700047c82 */ /* 0x000fe20008000000 */
[----:B------:R-:W-:Y:S02]  /*28e0*/  UIMAD.WIDE.U32 UR18, UR37, UR12, URZ ;  /* 0x0000000c251272a5 */ /* 0x000fe4000f8e00ff */
[----:B------:R-:W-:-:S03]  /*28f0*/  UIMAD.WIDE.U32 UR22, UR8, UR10, URZ ;  /* 0x0000000a081672a5 */ /* 0x000fc6000f8e00ff */
[----:B------:R-:W-:Y:S01]  /*2900*/  UMOV UR16, UR17 ;  /* 0x0000001100107c82 */ /* 0x000fe20008000000 */
[----:B------:R-:W-:Y:S02]  /*2910*/  USHF.R.U32.HI UR4, URZ, UR26, UR4 ;  /* 0x0000001aff047299 */ /* 0x000fe40008011604 */
[----:B------:R-:W-:Y:S01]  /*2920*/  @UP3 USHF.R.U32.HI UR7, URZ, UR11, UR16 ;  /* 0x0000000bff073299 */ /* 0x000fe20008011610 */
[----:B------:R-:W-:Y:S01]  /*2930*/  UMOV UR18, UR19 ;  /* 0x0000001300127c82 */ /* 0x000fe20008000000 */
[----:B------:R-:W-:Y:S01]  /*2940*/  UMOV UR22, UR23 ;  /* 0x0000001700167c82 */ /* 0x000fe20008000000 */
[----:B------:R-:W-:Y:S02]  /*2950*/  USHF.R.U32.HI UR13, URZ, UR13, UR18 ;  /* 0x0000000dff0d7299 */ /* 0x000fe40008011612 */
[----:B------:R-:W-:Y:S02]  /*2960*/  USEL UR4, UR27, UR4, !UP0 ;  /* 0x000000041b047287 */ /* 0x000fe4000c000000 */
[----:B------:R-:W-:-:S02]  /*2970*/  @UP3 USHF.R.U32.HI UR8, URZ, UR11, UR22 ;  /* 0x0000000bff083299 */ /* 0x000fc40008011616 */
[----:B------:R-:W-:Y:S02]  /*2980*/  UIMAD UR9, UR40, UR7, URZ ;  /* 0x00000007280972a4 */ /* 0x000fe4000f8e02ff */
[----:B------:R-:W-:Y:S02]  /*2990*/  USEL UR7, UR37, UR13, !UP2 ;  /* 0x0000000d25077287 */ /* 0x000fe4000d000000 */
[----:B------:R-:W-:Y:S02]  /*29a0*/  UIMAD UR12, UR40, UR8, URZ ;  /* 0x00000008280c72a4 */ /* 0x000fe4000f8e02ff */
[----:B------:R-:W-:Y:S02]  /*29b0*/  UISETP.GE.AND UP0, UPT, UR4, UR9, UPT ;  /* 0x000000090400728c */ /* 0x000fe4000bf06270 */
[----:B------:R-:W-:Y:S02]  /*29c0*/  UIMAD.WIDE.U32 UR16, UR4, UR10, URZ ;  /* 0x0000000a041072a5 */ /* 0x000fe4000f8e00ff */
[----:B------:R-:W-:-:S02]  /*29d0*/  UISETP.GE.OR UP0, UPT, UR7, UR12, UP0 ;  /* 0x0000000c0700728c */ /* 0x000fc40008706670 */
        /* <DEDUP_REMOVED lines=19> */
.L_x_41:
[----:B------:R-:W2:Y:S02]  /*2b10*/  LDCU UR4, c[0x0][0xb30] ;  /* 0x00016600ff0477ac */ /* 0x000ea40008000800 */
[----:B--2---:R-:W-:-:S09]  /*2b20*/  UISETP.NE.AND UP0, UPT, UR4, 0x1, UPT ;  /* 0x000000010400788c */ /* 0x004fd2000bf05270 */
[----:B------:R-:W-:Y:S05]  /*2b30*/  BRA.U UP0, `(.L_x_42) ;  /* 0x0000000100447547 */ /* 0x000fea000b800000 */
[----:B------:R-:W2:Y:S01]  /*2b40*/  LDCU.128 UR12, c[0x0][0xb10] ;  /* 0x00016200ff0c77ac */ /* 0x000ea20008000c00 */
[----:B------:R-:W3:Y:S01]  /*2b50*/  LDCU UR16, c[0x0][0xb0c] ;  /* 0x00016180ff1077ac */ /* 0x000ee20008000800 */
[----:B------:R-:W4:Y:S01]  /*2b60*/  LDCU UR17, c[0x0][0xb20] ;  /* 0x00016400ff1177ac */ /* 0x000f220008000800 */
[----:B--2---:R-:W-:Y:S02]  /*2b70*/  UIMAD.WIDE.U32 UR10, UR37, UR12, URZ ;  /* 0x0000000c250a72a5 */ /* 0x004fe4000f8e00ff */
[----:B------:R-:W-:Y:S02]  /*2b80*/  UIMAD.WIDE.U32 UR8, UR27, UR15, URZ ;  /* 0x0000000f1b0872a5 */ /* 0x000fe4000f8e00ff */
[----:B---3--:R-:W-:Y:S02]  /*2b90*/  UISETP.NE.AND UP2, UPT, UR16, 0x1, UPT ;  /* 0x000000011000788c */ /* 0x008fe4000bf45270 */
[----:B------:R-:W-:Y:S01]  /*2ba0*/  UISETP.NE.AND UP0, UPT, UR14, 0x1, UPT ;  /* 0x000000010e00788c */ /* 0x000fe2000bf05270 */
[----:B------:R-:W-:-:S02]  /*2bb0*/  UMOV UR7, UR11 ;  /* 0x0000000b00077c82 */ /* 0x000fc40008000000 */
[----:B------:R-:W-:Y:S01]  /*2bc0*/  UMOV UR4, UR9 ;  /* 0x0000000900047c82 */ /* 0x000fe20008000000 */
[----:B------:R-:W-:Y:S02]  /*2bd0*/  USHF.R.U32.HI UR7, URZ, UR13, UR7 ;  /* 0x0000000dff077299 */ /* 0x000fe40008011607 */
[----:B----4-:R-:W-:Y:S02]  /*2be0*/  USHF.R.U32.HI UR4, URZ, UR17, UR4 ;  /* 0x00000011ff047299 */ /* 0x010fe40008011604 */
[----:B------:R-:W-:Y:S02]  /*2bf0*/  USEL UR7, UR37, UR7, !UP2 ;  /* 0x0000000725077287 */ /* 0x000fe4000d000000 */
[----:B------:R-:W-:-:S04]  /*2c00*/  USEL UR4, UR27, UR4, !UP0 ;  /* 0x000000041b047287 */ /* 0x000fc8000c000000 */
[----:B------:R-:W-:Y:S02]  /*2c10*/  UIADD3 UR8, UPT, UPT, UR7, -UR4, URZ ;  /* 0x8000000407087290 */ /* 0x000fe4000fffe0ff */
[----:B------:R-:W-:Y:S02]  /*2c20*/  UIADD3 UR4, UPT, UPT, -UR7, UR4, URZ ;  /* 0x0000000407047290 */ /* 0x000fe4000fffe1ff */
[----:B------:R-:W-:Y:S02]  /*2c30*/  UIMAD UR27, UR8, UR14, UR27 ;  /* 0x0000000e081b72a4 */ /* 0x000fe4000f8e021b */
[----:B------:R-:W-:-:S12]  /*2c40*/  UIMAD UR37, UR4, UR16, UR37 ;  /* 0x00000010042572a4 */ /* 0x000fd8000f8e0225 */
.L_x_42:
[----:B------:R-:W-:Y:S01]  /*2c50*/  VIADD R11, R11, 0x1 ;  /* 0x000000010b0b7836 */ /* 0x000fe20000000000 */
[----:B------:R-:W-:Y:S01]  /*2c60*/  PLOP3.LUT P1, PT, PT, PT, PT, 0x80, 0x8 ;  /* 0x000000000008781c */ /* 0x000fe20003f2f070 */
[----:B------:R-:W-:Y:S02]  /*2c70*/  UIADD3 UR46, UPT, UPT, UR37, UR60, URZ ;  /* 0x0000003c252e7290 */ /* 0x000fe4000fffe0ff */
[----:B------:R-:W-:Y:S01]  /*2c80*/  UIADD3 UR45, UPT, UPT, UR27, UR57, URZ ;  /* 0x000000391b2d7290 */ /* 0x000fe2000fffe0ff */
[----:B------:R-:W-:-:S04]  /*2c90*/  ISETP.NE.AND P0, PT, R11, 0x2, PT ;  /* 0x000000020b00780c */ /* 0x000fc80003f05270 */
[----:B-1----:R-:W-:Y:S02]  /*2ca0*/  SEL R0, RZ, 0x1, P0 ;  /* 0x00000001ff007807 */ /* 0x002fe40000000000 */
[----:B------:R-:W-:Y:S02]  /*2cb0*/  SEL R11, R11, RZ, P0 ;  /* 0x000000ff0b0b7207 */ /* 0x000fe40000000000 */
[----:B------:R-:W-:Y:S01]  /*2cc0*/  LOP3.LUT R10, R10, R0, RZ, 0x3c, !PT ;  /* 0x000000000a0a7212 */ /* 0x000fe200078e3cff */
[----:B------:R-:W-:Y:S06]  /*2cd0*/  BRA.U UP1, `(.L_x_43) ;  /* 0xfffffff101447547 */ /* 0x000fec000b83ffff */
[----:B------:R-:W-:Y:S01]  /*2ce0*/  UIADD3 UR7, UPT, UPT, UR6, 0x1b0, URZ ;  /* 0x000001b006077890 */ /* 0x000fe2000fffe0ff */
[----:B------:R-:W-:-:S03]  /*2cf0*/  SHF.L.U32 R2, R12, 0x1f, RZ ;  /* 0x0000001f0c027819 */ /* 0x000fc600000006ff */
[----:B------:R-:W-:-:S09]  /*2d00*/  ULEA UR4, UR5, UR7, 0x3 ;  /* 0x0000000705047291 */ /* 0x000fd2000f8e18ff */
[----:B------:R-:W1:Y:S02]  /*2d10*/  SYNCS.PHASECHK.TRANS64.TRYWAIT P0, [UR4], R2 ;  /* 0x00000002ff0075a7 */ /* 0x000e640008001104 */
[----:B-1----:R-:W-:Y:S05]  /*2d20*/  @!P0 BRA `(.L_x_44) ;  /* 0x0000005c00648947 */ /* 0x002fea0003800000 */
.L_x_158:
[----:B------:R-:W-:-:S04]  /*2d30*/  UIADD3 UR4, UPT, UPT, UR5, 0x1, URZ ;  /* 0x0000000105047890 */ /* 0x000fc8000fffe0ff */
[----:B------:R-:W-:-:S04]  /*2d40*/  UISETP.NE.AND UP0, UPT, UR4, 0x36, UPT ;  /* 0x000000360400788c */ /* 0x000fc8000bf05270 */
[----:B------:R-:W-:Y:S02]  /*2d50*/  USEL UR6, URZ, 0x1, UP0 ;  /* 0x00000001ff067887 */ /* 0x000fe40008000000 */
[----:B------:R-:W-:-:S04]  /*2d60*/  USEL UR4, UR4, URZ, UP0 ;  /* 0x000000ff04047287 */ /* 0x000fc80008000000 */
[----:B------:R-:W-:Y:S01]  /*2d70*/  ULEA UR5, UR4, UR7, 0x3 ;  /* 0x0000000704057291 */ /* 0x000fe2000f8e18ff */
[----:B-1----:R-:W-:-:S04]  /*2d80*/  LOP3.LUT R2, R12, UR6, RZ, 0x3c, !PT ;  /* 0x000000060c027c12 */ /* 0x002fc8000f8e3cff */
[----:B------:R-:W-:-:S04]  /*2d90*/  SHF.L.U32 R3, R2, 0x1f, RZ ;  /* 0x0000001f02037819 */ /* 0x000fc800000006ff */
[----:B------:R-:W1:Y:S02]  /*2da0*/  SYNCS.PHASECHK.TRANS64.TRYWAIT P0, [UR5], R3 ;  /* 0x00000003ff0075a7 */ /* 0x000e640008001105 */
[----:B-1----:R-:W-:Y:S05]  /*2db0*/  @!P0 BRA `(.L_x_45) ;  /* 0x0000005c00588947 */ /* 0x002fea0003800000 */
.L_x_160:
[----:B------:R-:W-:-:S04]  /*2dc0*/  UIADD3 UR4, UPT, UPT, UR4, 0x1, URZ ;  /* 0x0000000104047890 */ /* 0x000fc8000fffe0ff */
[----:B------:R-:W-:-:S04]  /*2dd0*/  UISETP.NE.AND UP0, UPT, UR4, 0x36, UPT ;  /* 0x000000360400788c */ /* 0x000fc8000bf05270 */
[----:B------:R-:W-:Y:S02]  /*2de0*/  USEL UR6, URZ, 0x1, UP0 ;  /* 0x00000001ff067887 */ /* 0x000fe40008000000 */
[----:B------:R-:W-:-:S04]  /*2df0*/  USEL UR4, UR4, URZ, UP0 ;  /* 0x000000ff04047287 */ /* 0x000fc80008000000 */
[----:B------:R-:W-:Y:S01]  /*2e00*/  ULEA UR5, UR4, UR7, 0x3 ;  /* 0x0000000704057291 */ /* 0x000fe2000f8e18ff */
[----:B------:R-:W-:-:S04]  /*2e10*/  LOP3.LUT R2, R2, UR6, RZ, 0x3c, !PT ;  /* 0x0000000602027c12 */ /* 0x000fc8000f8e3cff */
[----:B-1----:R-:W-:-:S04]  /*2e20*/  SHF.L.U32 R3, R2, 0x1f, RZ ;  /* 0x0000001f02037819 */ /* 0x002fc800000006ff */
[----:B------:R-:W1:Y:S02]  /*2e30*/  SYNCS.PHASECHK.TRANS64.TRYWAIT P0, [UR5], R3 ;  /* 0x00000003ff0075a7 */ /* 0x000e640008001105 */
[----:B-1----:R-:W-:Y:S05]  /*2e40*/  @!P0 BRA `(.L_x_46) ;  /* 0x0000005c004c8947 */ /* 0x002fea0003800000 */
.L_x_162:
        /* <DEDUP_REMOVED lines=9> */
.L_x_164:
        /* <DEDUP_REMOVED lines=9> */
.L_x_166:
        /* <DEDUP_REMOVED lines=9> */
.L_x_168:
        /* <DEDUP_REMOVED lines=9> */
.L_x_170:
        /* <DEDUP_REMOVED lines=9> */
.L_x_172:
        /* <DEDUP_REMOVED lines=9> */
.L_x_174:
        /* <DEDUP_REMOVED lines=9> */
.L_x_176:
        /* <DEDUP_REMOVED lines=9> */
.L_x_178:
        /* <DEDUP_REMOVED lines=9> */
.L_x_180:
        /* <DEDUP_REMOVED lines=9> */
.L_x_182:
        /* <DEDUP_REMOVED lines=9> */
.L_x_184:
        /* <DEDUP_REMOVED lines=9> */
.L_x_186:
        /* <DEDUP_REMOVED lines=9> */
.L_x_188:
        /* <DEDUP_REMOVED lines=9> */
.L_x_190:
        /* <DEDUP_REMOVED lines=9> */
.L_x_192:
        /* <DEDUP_REMOVED lines=9> */
.L_x_194:
        /* <DEDUP_REMOVED lines=9> */
.L_x_196:
        /* <DEDUP_REMOVED lines=9> */
.L_x_198:
        /* <DEDUP_REMOVED lines=9> */
.L_x_200:
        /* <DEDUP_REMOVED lines=9> */
.L_x_202:
        /* <DEDUP_REMOVED lines=9> */
.L_x_204:
        /* <DEDUP_REMOVED lines=9> */
.L_x_206:
        /* <DEDUP_REMOVED lines=9> */
.L_x_208:
        /* <DEDUP_REMOVED lines=9> */
.L_x_210:
        /* <DEDUP_REMOVED lines=9> */
.L_x_212:
        /* <DEDUP_REMOVED lines=9> */
.L_x_214:
        /* <DEDUP_REMOVED lines=9> */
.L_x_216:
        /* <DEDUP_REMOVED lines=9> */
.L_x_218:
        /* <DEDUP_REMOVED lines=9> */
.L_x_220:
        /* <DEDUP_REMOVED lines=9> */
.L_x_222:
        /* <DEDUP_REMOVED lines=9> */
.L_x_224:
        /* <DEDUP_REMOVED lines=9> */
.L_x_226:
        /* <DEDUP_REMOVED lines=9> */
.L_x_228:
        /* <DEDUP_REMOVED lines=9> */
.L_x_230:
        /* <DEDUP_REMOVED lines=9> */
.L_x_232:
        /* <DEDUP_REMOVED lines=9> */
.L_x_234:
        /* <DEDUP_REMOVED lines=9> */
.L_x_236:
        /* <DEDUP_REMOVED lines=9> */
.L_x_238:
        /* <DEDUP_REMOVED lines=9> */
.L_x_240:
        /* <DEDUP_REMOVED lines=9> */
.L_x_242:
        /* <DEDUP_REMOVED lines=9> */
.L_x_244:
        /* <DEDUP_REMOVED lines=9> */
.L_x_246:
        /* <DEDUP_REMOVED lines=9> */
.L_x_248:
        /* <DEDUP_REMOVED lines=9> */
.L_x_250:
        /* <DEDUP_REMOVED lines=9> */
.L_x_252:
        /* <DEDUP_REMOVED lines=9> */
.L_x_254:
        /* <DEDUP_REMOVED lines=9> */
.L_x_256:
        /* <DEDUP_REMOVED lines=9> */
.L_x_258:
        /* <DEDUP_REMOVED lines=9> */
.L_x_260:
        /* <DEDUP_REMOVED lines=9> */
.L_x_262:
[----:B------:R-:W-:-:S04]  /*4a70*/  UIADD3 UR4, UPT, UPT, UR4, 0x1, URZ ;  /* 0x0000000104047890 */ /* 0x000fc8000fffe0ff */
[----:B------:R-:W-:-:S04]  /*4a80*/  UISETP.NE.AND UP0, UPT, UR4, 0x36, UPT ;  /* 0x000000360400788c */ /* 0x000fc8000bf05270 */
[----:B------:R-:W-:Y:S02]  /*4a90*/  USEL UR5, URZ, 0x1, UP0 ;  /* 0x00000001ff057887 */ /* 0x000fe40008000000 */
[----:B------:R-:W-:-:S04]  /*4aa0*/  USEL UR4, UR4, URZ, UP0 ;  /* 0x000000ff04047287 */ /* 0x000fc80008000000 */
[----:B------:R-:W-:Y:S01]  /*4ab0*/  ULEA UR4, UR4, UR7, 0x3 ;  /* 0x0000000704047291 */ /* 0x000fe2000f8e18ff */
[----:B------:R-:W-:-:S04]  /*4ac0*/  LOP3.LUT R2, R2, UR5, RZ, 0x3c, !PT ;  /* 0x0000000502027c12 */ /* 0x000fc8000f8e3cff */
[----:B------:R-:W-:Y:S01]  /*4ad0*/  SHF.L.U32 R2, R2, 0x1f, RZ ;  /* 0x0000001f02027819 */ /* 0x000fe200000006ff */
[----:B-1----:R-:W-:-:S07]  /*4ae0*/  IMAD.U32 R0, RZ, RZ, UR4 ;  /* 0x00000004ff007e24 */ /* 0x002fce000f8e00ff */
.L_x_97:
[----:B-1----:R1:W2:Y:S02]  /*4af0*/  SYNCS.PHASECHK.TRANS64.TRYWAIT P0, [R0+URZ], R2 ;  /* 0x00000002000075a7 */ /* 0x0022a400080011ff */
[----:B--2---:R-:W-:Y:S05]  /*4b00*/  @!P0 NANOSLEEP.SYNCS 0x989680 ;  /* 0x009896800000895d */ /* 0x004fea0003900000 */
[----:B------:R-:W2:Y:S02]  /*4b10*/  @!P0 SYNCS.PHASECHK.TRANS64 P0, [R0+URZ], R2 ;  /* 0x00000002000085a7 */ /* 0x000ea400080010ff */
[----:B--2---:R-:W-:Y:S05]  /*4b20*/  @P0 EXIT ;  /* 0x000000000000094d */ /* 0x004fea0003800000 */
[----:B------:R-:W-:Y:S05]  /*4b30*/  BRA `(.L_x_97) ;  /* 0xfffffffc00ec7947 */ /* 0x000fea000383ffff */
.L_x_23:
[----:B------:R-:W-:-:S04]  /*4b40*/  UISETP.NE.AND UP0, UPT, UR48, URZ, UPT ;  /* 0x000000ff3000728c */ /* 0x000fc8000bf05270 */
[----:B------:R-:W-:-:S09]  /*4b50*/  UISETP.NE.OR UP0, UPT, UR22, 0x1, UP0 ;  /* 0x000000011600788c */ /* 0x000fd20008705670 */
[----:B------:R-:W-:Y:S05]  /*4b60*/  BRA.U UP0, `(.L_x_98) ;  /* 0x0000000500487547 */ /* 0x000fea000b800000 */
[----:B------:R-:W-:Y:S01]  /*4b70*/  ISETP.GE.U32.AND P2, PT, R0, 0x2, PT ;  /* 0x000000020000780c */ /* 0x000fe20003f46070 */
[----:B------:R-:W-:Y:S01]  /*4b80*/  IMAD.MOV.U32 R12, RZ, RZ, 0x1 ;  /* 0x00000001ff0c7424 */ /* 0x000fe200078e00ff */
[----:B------:R-:W-:Y:S02]  /*4b90*/  CS2R R10, SRZ ;  /* 0x00000000000a7805 */ /* 0x000fe4000001ff00 */
[----:B------:R-:W-:Y:S01]  /*4ba0*/  CS2R R8, SRZ ;  /* 0x0000000000087805 */ /* 0x000fe2000001ff00 */
[----:B------:R-:W-:Y:S01]  /*4bb0*/  UMOV UR6, 0x400 ;  /* 0x0000040000067882 */ /* 0x000fe20000000000 */
[----:B------:R-:W-:Y:S01]  /*4bc0*/  UMOV UR5, URZ ;  /* 0x000000ff00057c82 */ /* 0x000fe20008000000 */
[----:B------:R-:W-:-:S12]  /*4bd0*/  ULEA UR6, UR48, UR6, 0x18 ;  /* 0x0000000630067291 */ /* 0x000fd8000f8ec0ff */
.L_x_102:
[----:B------:R-:W-:Y:S02]  /*4be0*/  LEA R2, R8, UR6, 0x3 ;  /* 0x0000000608027c11 */ /* 0x000fe4000f8e18ff */
[----:B------:R-:W-:-:S03]  /*4bf0*/  SHF.L.U32 R4, R9, 0x1f, RZ ;  /* 0x0000001f09047819 */ /* 0x000fc600000006ff */
[----:B------:R-:W-:Y:S01]  /*4c00*/  VIADD R5, R2, 0x3f0 ;  /* 0x000003f002057836 */ /* 0x000fe20000000000 */
[----:B------:R-:W1:Y:S02]  /*4c10*/  SYNCS.PHASECHK.TRANS64.TRYWAIT P0, [R2+URZ+0x3e0], R4 ;  /* 0x0003e004020075a7 */ /* 0x000e6400080011ff */
[----:B-1----:R-:W-:Y:S05]  /*4c20*/  @!P0 BRA `(.L_x_99) ;  /* 0x00000050009c8947 */ /* 0x002fea0003800000 */
.L_x_263:
[----:B------:R-:W-:Y:S01]  /*4c30*/  ULEA UR4, UR5, UR6, 0x3 ;  /* 0x0000000605047291 */ /* 0x000fe2000f8e18ff */
[----:B-1----:R-:W-:Y:S01]  /*4c40*/  PRMT R2, RZ, 0x654, R5 ;  /* 0x00000654ff027816 */ /* 0x002fe20000000005 */
[----:B------:R-:W-:Y:S01]  /*4c50*/  @!P2 IMAD.MOV.U32 R4, RZ, RZ, 0x10 ;  /* 0x00000010ff04a424 */ /* 0x000fe200078e00ff */
[----:B------:R-:W-:Y:S01]  /*4c60*/  SHF.L.U32 R5, R12, 0x1f, RZ ;  /* 0x0000001f0c057819 */ /* 0x000fe200000006ff */
[----:B------:R-:W-:Y:S01]  /*4c70*/  UIADD3 UR7, UPT, UPT, UR4, 0x380, URZ ;  /* 0x0000038004077890 */ /* 0x000fe2000fffe0ff */
[----:B------:R1:W-:Y:S05]  /*4c80*/  SYNCS.ARRIVE.TRANS64.RED.A1T0 RZ, [R2+URZ], RZ ;  /* 0x000000ff02ff79a7 */ /* 0x0003ea00081004ff */
[----:B------:R-:W-:Y:S01]  /*4c90*/  IMAD.U32 R6, RZ, RZ, UR7 ;  /* 0x00000007ff067e24 */ /* 0x000fe2000f8e00ff */
[----:B------:R-:W2:Y:S04]  /*4ca0*/  SYNCS.PHASECHK.TRANS64.TRYWAIT P0, [UR4+0x390], R5 ;  /* 0x00039005ff0075a7 */ /* 0x000ea80008001104 */
[----:B------:R-:W-:Y:S01]  /*4cb0*/  PRMT R6, R0, 0x654, R6 ;  /* 0x0000065400067816 */ /* 0x000fe20000000006 */
[----:B-12---:R-:W-:Y:S06]  /*4cc0*/  @!P0 BRA `(.L_x_100) ;  /* 0x0000005000888947 */ /* 0x006fec0003800000 */
.L_x_265:
[----:B------:R-:W-:Y:S01]  /*4cd0*/  ULEA UR8, UR5, UR6, 0x4 ;  /* 0x0000000605087291 */ /* 0x000fe2000f8e20ff */
[----:B------:R-:W-:Y:S01]  /*4ce0*/  SEL R3, R6, R3, !P2 ;  /* 0x0000000306037207 */ /* 0x000fe20005000000 */
[----:B------:R-:W-:Y:S01]  /*4cf0*/  UIADD3 UR9, UPT, UPT, UR4, 0x380, URZ ;  /* 0x0000038004097890 */ /* 0x000fe2000fffe0ff */
[----:B-1----:R-:W-:Y:S01]  /*4d00*/  LEA R2, R11, UR6, 0x3 ;  /* 0x000000060b027c11 */ /* 0x002fe2000f8e18ff */
[----:B------:R-:W-:Y:S01]  /*4d10*/  UIADD3 UR8, UPT, UPT, UR8, 0x410, URZ ;  /* 0x0000041008087890 */ /* 0x000fe2000fffe0ff */
[----:B------:R1:W-:Y:S01]  /*4d20*/  @!P2 SYNCS.ARRIVE.TRANS64.RED RZ, [R3+URZ], R4 ;  /* 0x0000000403ffa9a7 */ /* 0x0003e200080004ff */
[----:B------:R-:W-:Y:S01]  /*4d30*/  UIADD3 UR4, UPT, UPT, UR5, 0x1, URZ ;  /* 0x0000000105047890 */ /* 0x000fe2000fffe0ff */
[----:B------:R-:W-:-:S03]  /*4d40*/  VIADD R8, R8, 0x1 ;  /* 0x0000000108087836 */ /* 0x000fc60000000000 */
[----:B------:R-:W-:Y:S02]  /*4d50*/  UISETP.NE.AND UP0, UPT, UR4, 0x2, UPT ;  /* 0x000000020400788c */ /* 0x000fe4000bf05270 */
[----:B------:R-:W-:Y:S01]  /*4d60*/  ISETP.NE.AND P0, PT, R8, 0x2, PT ;  /* 0x000000020800780c */ /* 0x000fe20003f05270 */
[----:B------:R-:W-:Y:S06]  /*4d70*/  UGETNEXTWORKID.BROADCAST [UR8], [UR9] ;  /* 0x00000000080073ca */ /* 0x000fec0008000100 */
[----:B------:R-:W-:Y:S02]  /*4d80*/  USEL UR7, URZ, 0x1, UP0 ;  /* 0x00000001ff077887 */ /* 0x000fe40008000000 */
[----:B------:R-:W-:-:S04]  /*4d90*/  USEL UR5, UR4, URZ, UP0 ;  /* 0x000000ff04057287 */ /* 0x000fc80008000000 */
[----:B------:R-:W-:Y:S02]  /*4da0*/  LOP3.LUT R12, R12, UR7, RZ, 0x3c, !PT ;  /* 0x000000070c0c7c12 */ /* 0x000fe4000f8e3cff */
[----:B-1----:R-:W-:-:S04]  /*4db0*/  SHF.L.U32 R4, R10, 0x1f, RZ ;  /* 0x0000001f0a047819 */ /* 0x002fc800000006ff */
[----:B------:R-:W1:Y:S02]  /*4dc0*/  SYNCS.PHASECHK.TRANS64.TRYWAIT P1, [R2+URZ+0x380], R4 ;  /* 0x00038004020075a7 */ /* 0x000e6400080211ff */
[----:B-1----:R-:W-:Y:S05]  /*4dd0*/  @!P1 BRA `(.L_x_101) ;  /* 0x00000050005c9947 */ /* 0x002fea0003800000 */
.L_x_266:
[C---:B-1----:R-:W-:Y:S01]  /*4de0*/  LEA R4, R11.reuse, UR6, 0x4 ;  /* 0x000000060b047c11 */ /* 0x042fe2000f8e20ff */
[----:B------:R-:W-:Y:S01]  /*4df0*/  VIADD R2, R2, 0x390 ;  /* 0x0000039002027836 */ /* 0x000fe20000000000 */
[----:B------:R-:W-:Y:S01]  /*4e00*/  SEL R8, R8, RZ, P0 ;  /* 0x000000ff08087207 */ /* 0x000fe20000000000 */
[----:B------:R-:W-:-:S03]  /*4e10*/  VIADD R11, R11, 0x1 ;  /* 0x000000010b0b7836 */ /* 0x000fc60000000000 */
[----:B------:R-:W1:Y:S01]  /*4e20*/  LDS.128 R4, [R4+0x410] ;  /* 0x0004100004047984 */ /* 0x000e620000000c00 */
[----:B------:R-:W-:Y:S02]  /*4e30*/  PRMT R2, RZ, 0x654, R2 ;  /* 0x00000654ff027816 */ /* 0x000fe40000000002 */
[C---:B------:R-:W-:Y:S01]  /*4e40*/  ISETP.NE.AND P1, PT, R11.reuse, 0x2, PT ;  /* 0x000000020b00780c */ /* 0x040fe20003f25270 */
[----:B------:R-:W-:Y:S01]  /*4e50*/  @!PT LDS RZ, [RZ] ;  /* 0x00000000fffff984 */ /* 0x000fe20000000800 */
[----:B------:R-:W-:Y:S01]  /*4e60*/  @!PT LDS RZ, [RZ] ;  /* 0x00000000fffff984 */ /* 0x000fe20000000800 */
[----:B------:R-:W-:Y:S01]  /*4e70*/  @!PT LDS RZ, [RZ] ;  /* 0x00000000fffff984 */ /* 0x000fe20000000800 */
[----:B------:R-:W-:Y:S01]  /*4e80*/  @!PT LDS RZ, [RZ] ;  /* 0x00000000fffff984 */ /* 0x000fe20000000800 */
[----:B------:R2:W-:Y:S06]  /*4e90*/  MEMBAR.ALL.CTA ;  /* 0x0000000000007992 */ /* 0x0005ec0000008000 */
[----:B--2---:R-:W2:Y:S01]  /*4ea0*/  FENCE.VIEW.ASYNC.S ;  /* 0x00000000000073c6 */ /* 0x004ea20000000000 */
[----:B------:R-:W-:Y:S01]  /*4eb0*/  SEL R11, R11, RZ, P1 ;  /* 0x000000ff0b0b7207 */ /* 0x000fe20000800000 */
[----:B--2---:R2:W-:Y:S01]  /*4ec0*/  SYNCS.ARRIVE.TRANS64.RED.A1T0 RZ, [R2+URZ], RZ ;  /* 0x000000ff02ff79a7 */ /* 0x0045e200081004ff */
[----:B-1----:R-:W-:-:S02]  /*4ed0*/  LOP3.LUT P3, RZ, R6, 0x1, RZ, 0xc0, !PT ;  /* 0x0000000106ff7812 */ /* 0x002fc4000786c0ff */
[----:B------:R-:W-:-:S04]  /*4ee0*/  SEL R4, RZ, 0x1, P1 ;  /* 0x00000001ff047807 */ /* 0x000fc80000800000 */
[----:B------:R-:W-:Y:S02]  /*4ef0*/  LOP3.LUT R10, R10, R4, RZ, 0x3c, !PT ;  /* 0x000000040a0a7212 */ /* 0x000fe400078e3cff */
[----:B--2---:R-:W-:-:S04]  /*4f00*/  SEL R2, RZ, 0x1, P0 ;  /* 0x00000001ff027807 */ /* 0x004fc80000000000 */
[----:B------:R-:W-:Y:S01]  /*4f10*/  LOP3.LUT R9, R9, R2, RZ, 0x3c, !PT ;  /* 0x0000000209097212 */ /* 0x000fe200078e3cff */
[----:B------:R-:W-:Y:S06]  /*4f20*/  @P3 BRA `(.L_x_102) ;  /* 0xfffffffc002c3947 */ /* 0x000fec000383ffff */
[----:B------:R-:W-:Y:S01]  /*4f30*/  ULEA UR4, UR5, UR6, 0x3 ;  /* 0x0000000605047291 */ /* 0x000fe2000f8e18ff */
[----:B------:R-:W-:-:S08]  /*4f40*/  SHF.L.U32 R2, R12, 0x1f, RZ ;  /* 0x0000001f0c027819 */ /* 0x000fd000000006ff */
[----:B------:R-:W1:Y:S02]  /*4f50*/  SYNCS.PHASECHK.TRANS64 P0, [UR4+0x390], R2 ;  /* 0x00039002ff0075a7 */ /* 0x000e640008001004 */
[----:B-1----:R-:W-:Y:S05]  /*4f60*/  @P0 BRA `(.L_x_103) ;  /* 0x0000000000080947 */ /* 0x002fea0003800000 */
[----:B------:R-:W1:Y:S02]  /*4f70*/  SYNCS.PHASECHK.TRANS64.TRYWAIT P0, [UR4+0x390], R2 ;  /* 0x00039002ff0075a7 */ /* 0x000e640008001104 */
[----:B-1----:R-:W-:Y:S05]  /*4f80*/  @!P0 BRA `(.L_x_104) ;  /* 0x0000005000048947 */ /* 0x002fea0003800000 */
.L_x_103:
[----:B------:R-:W-:-:S04]  /*4f90*/  UIADD3 UR7, UPT, UPT, UR5, 0x1, URZ ;  /* 0x0000000105077890 */ /* 0x000fc8000fffe0ff */
[----:B------:R-:W-:-:S04]  /*4fa0*/  UISETP.NE.AND UP0, UPT, UR7, 0x2, UPT ;  /* 0x000000020700788c */ /* 0x000fc8000bf05270 */
[----:B------:R-:W-:Y:S02]  /*4fb0*/  USEL UR8, URZ, 0x1, UP0 ;  /* 0x00000001ff087887 */ /* 0x000fe40008000000 */
[----:B------:R-:W-:-:S04]  /*4fc0*/  USEL UR7, UR7, URZ, UP0 ;  /* 0x000000ff07077287 */ /* 0x000fc80008000000 */
[----:B------:R-:W-:Y:S01]  /*4fd0*/  ULEA UR7, UR7, UR6, 0x3 ;  /* 0x0000000607077291 */ /* 0x000fe2000f8e18ff */
[----:B-1----:R-:W-:-:S04]  /*4fe0*/  LOP3.LUT R2, R12, UR8, RZ, 0x3c, !PT ;  /* 0x000000080c027c12 */ /* 0x002fc8000f8e3cff */
[----:B------:R-:W-:-:S04]  /*4ff0*/  SHF.L.U32 R0, R2, 0x1f, RZ ;  /* 0x0000001f02007819 */ /* 0x000fc800000006ff */
[----:B------:R-:W1:Y:S02]  /*5000*/  SYNCS.PHASECHK.TRANS64 P0, [UR7+0x390], R0 ;  /* 0x00039000ff0075a7 */ /* 0x000e640008001007 */
[----:B-1----:R-:W-:Y:S05]  /*5010*/  @P0 EXIT ;  /* 0x000000000000094d */ /* 0x002fea0003800000 */
[----:B------:R-:W-:Y:S02]  /*5020*/  SHF.L.U32 R2, R2, 0x1f, RZ ;  /* 0x0000001f02027819 */ /* 0x000fe400000006ff */
[----:B------:R-:W-:-:S07]  /*5030*/  MOV R0, UR7 ;  /* 0x0000000700007c02 */ /* 0x000fce0008000f00 */
.L_x_105:
[----:B-1----:R1:W2:Y:S02]  /*5040*/  SYNCS.PHASECHK.TRANS64.TRYWAIT P0, [R0+URZ+0x390], R2 ;  /* 0x00039002000075a7 */ /* 0x0022a400080011ff */
[----:B--2---:R-:W-:Y:S05]  /*5050*/  @!P0 NANOSLEEP.SYNCS 0x989680 ;  /* 0x009896800000895d */ /* 0x004fea0003900000 */
[----:B------:R-:W2:Y:S02]  /*5060*/  @!P0 SYNCS.PHASECHK.TRANS64 P0, [R0+URZ+0x390], R2 ;  /* 0x00039002000085a7 */ /* 0x000ea400080010ff */
[----:B--2---:R-:W-:Y:S05]  /*5070*/  @P0 EXIT ;  /* 0x000000000000094d */ /* 0x004fea0003800000 */
[----:B------:R-:W-:Y:S05]  /*5080*/  BRA `(.L_x_105) ;  /* 0xfffffffc00ec7947 */ /* 0x000fea000383ffff */
.L_x_98:
[----:B------:R-:W-:Y:S05]  /*5090*/  BRA.U UP4, `(.L_x_106) ;  /* 0x0000000d04807547 */ /* 0x000fea000b800000 */
[----:B------:R-:W-:Y:S01]  /*50a0*/  UMOV UR4, 0x40 ;  /* 0x0000004000047882 */ /* 0x000fe20000000000 */
[----:B------:R-:W-:Y:S01]  /*50b0*/  NOP ;  /* 0x0000000000007918 */ /* 0x000fe20000000000 */
[----:B------:R-:W-:Y:S01]  /*50c0*/  ULEA UR5, UR48, UR4, 0x18 ;  /* 0x0000000430057291 */ /* 0x000fe2000f8ec0ff */
[----:B------:R-:W-:Y:S02]  /*50d0*/  UMOV UR6, 0x400 ;  /* 0x0000040000067882 */ /* 0x000fe40000000000 */
[----:B------:R-:W-:-:S06]  /*50e0*/  ULEA UR6, UR48, UR6, 0x18 ;  /* 0x0000000630067291 */ /* 0x000fcc000f8ec0ff */
[----:B------:R-:W1:Y:S02]  /*50f0*/  LDS.U8 R0, [UR5+0x1c] ;  /* 0x00001c05ff007984 */ /* 0x000e640008000000 */
[----:B-1----:R-:W-:-:S13]  /*5100*/  ISETP.NE.AND P0, PT, R0, RZ, PT ;  /* 0x000000ff0000720c */ /* 0x002fda0003f05270 */
[----:B------:R-:W-:Y:S05]  /*5110*/  @P0 BRA `(.L_x_107) ;  /* 0x0000000000580947 */ /* 0x000fea0003800000 */
[----:B------:R-:W-:-:S13]  /*5120*/  ELECT P0, URZ, PT ;  /* 0x0000000000ff782f */ /* 0x000fda0003800000 */
[----:B------:R-:W-:Y:S05]  /*5130*/  @!P0 BRA `(.L_x_108) ;  /* 0x0000000000608947 */ /* 0x000fea0003800000 */
[----:B------:R-:W-:Y:S01]  /*5140*/  UMOV UR4, 0x10 ;  /* 0x0000001000047882 */ /* 0x000fe20000000000 */
[----:B------:R-:W-:Y:S01]  /*5150*/  HFMA2 R0, -RZ, RZ, 0, 5.9604644775390625e-08 ;  /* 0x00000001ff007431 */ /* 0x000fe200000001ff */
[----:B------:R-:W-:-:S03]  /*5160*/  MOV R3, 0xffff ;  /* 0x0000ffff00037802 */ /* 0x000fc60000000f00 */
[----:B------:R-:W-:Y:S04]  /*5170*/  DEPBAR.LE SB1, 0x36 ;  /* 0x00009d800000791a */ /* 0x000fe80000000000 */
[----:B------:R-:W1:Y:S02]  /*5180*/  UTCATOMSWS.FIND_AND_SET.ALIGN UP0, UR4, UR4 ;  /* 0x00000004000475e3 */ /* 0x000e640008000800 */
[----:B-1----:R-:W-:Y:S01]  /*5190*/  MOV R4, UR4 ;  /* 0x0000000400047c02 */ /* 0x002fe20008000f00 */
[----:B------:R-:W-:Y:S06]  /*51a0*/  BRA.U UP0, `(.L_x_109) ;  /* 0x0000000100187547 */ /* 0x000fec000b800000 */
.L_x_110:
[----:B------:R-:W-:Y:S05]  /*51b0*/  NANOSLEEP 0x64 ;  /* 0x000000640000795d */ /* 0x000fea0003800000 */
[----:B------:R-:W-:-:S05]  /*51c0*/  UMOV UR4, 0x10 ;  /* 0x0000001000047882 */ /* 0x000fca0000000000 */
[----:B------:R-:W-:Y:S04]  /*51d0*/  DEPBAR.LE SB1, 0x36 ;  /* 0x00009d800000791a */ /* 0x000fe80000000000 */
[----:B------:R-:W1:Y:S02]  /*51e0*/  UTCATOMSWS.FIND_AND_SET.ALIGN UP0, UR4, UR4 ;  /* 0x00000004000475e3 */ /* 0x000e640008000800 */
[----:B-1----:R-:W-:Y:S01]  /*51f0*/  MOV R4, UR4 ;  /* 0x0000000400047c02 */ /* 0x002fe20008000f00 */
[----:B------:R-:W-:Y:S05]  /*5200*/  BRA.U !UP0, `(.L_x_110) ;  /* 0xfffffffd08e87547 */ /* 0x000fea000b83ffff */
.L_x_109:
[-C--:B------:R-:W-:Y:S02]  /*5210*/  SHF.L.U32 R3, R3, R4.reuse, RZ ;  /* 0x0000000403037219 */ /* 0x080fe400000006ff */
[----:B------:R-:W-:Y:S01]  /*5220*/  SHF.L.U32 R0, R0, R4, RZ ;  /* 0x0000000400007219 */ /* 0x000fe200000006ff */
[----:B------:R-:W-:Y:S02]  /*5230*/  IMAD.SHL.U32 R4, R4, 0x20, RZ ;  /* 0x0000002004047824 */ /* 0x000fe400078e00ff */
[----:B------:R1:W-:Y:S04]  /*5240*/  ATOMS.OR RZ, [UR5+0x14], R3 ;  /* 0x00001403ffff798c */ /* 0x0003e8000b000005 */
[----:B------:R1:W-:Y:S04]  /*5250*/  ATOMS.OR RZ, [UR5+0x18], R0 ;  /* 0x00001800ffff798c */ /* 0x0003e8000b000005 */
[----:B------:R1:W-:Y:S01]  /*5260*/  STS [UR6+0x430], R4 ;  /* 0x00043004ff007988 */ /* 0x0003e20008000806 */
[----:B------:R-:W-:Y:S05]  /*5270*/  BRA `(.L_x_108) ;  /* 0x0000000000107947 */ /* 0x000fea0003800000 */
.L_x_107:
[----:B------:R-:W-:Y:S02]  /*5280*/  MOV R0, 0xffffffff ;  /* 0xffffffff00007802 */ /* 0x000fe40000000f00 */
[----:B------:R-:W-:-:S03]  /*5290*/  MOV R4, 0x52c0 ;  /* 0x000052c000047802 */ /* 0x000fc60000000f00 */
[----:B------:R1:W-:Y:S04]  /*52a0*/  STS [UR6+0x430], R0 ;  /* 0x00043000ff007988 */ /* 0x0003e80008000806 */
[----:B-1---5:R-:W-:Y:S05]  /*52b0*/  CALL.REL.NOINC `($__internal_1_$__cuda_sm10x_tcgen05_guardrail_trap_phase_invalid_during_alloc) ;  /* 0x0000005000847944 */ /* 0x022fea0003c00000 */
.L_x_108:
[----:B------:R-:W-:Y:S05]  /*52c0*/  WARPSYNC.ALL ;  /* 0x0000000000007948 */ /* 0x000fea0003800000 */
[----:B------:R-:W2:Y:S01]  /*52d0*/  S2UR UR4, SR_CgaCtaId ;  /* 0x00000000000479c3 */ /* 0x000ea20000008800 */
[----:B------:R-:W-:Y:S01]  /*52e0*/  UMOV UR13, 0x400 ;  /* 0x00000400000d7882 */ /* 0x000fe20000000000 */
[----:B------:R-:W-:-:S06]  /*52f0*/  NOP ;  /* 0x0000000000007918 */ /* 0x000fcc0000000000 */
[----:B------:R-:W-:Y:S06]  /*5300*/  BAR.ARV 0x6, 0xa0 ;  /* 0x0182800000007b1d */ /* 0x000fec0000002000 */
[----:B------:R-:W3:Y:S01]  /*5310*/  LDCU UR5, c[0x0][0x38c] ;  /* 0x00007180ff0577ac */ /* 0x000ee20008000800 */
[----:B------:R-:W-:Y:S01]  /*5320*/  LOP3.LUT R2, R2, 0xffff, RZ, 0xc0, !PT ;  /* 0x0000ffff02027812 */ /* 0x000fe200078ec0ff */
[----:B------:R-:W-:Y:S01]  /*5330*/  IMAD.MOV.U32 R11, RZ, RZ, 0x1 ;  /* 0x00000001ff0b7424 */ /* 0x000fe200078e00ff */
[----:B------:R-:W-:Y:S01]  /*5340*/  CS2R R8, SRZ ;  /* 0x0000000000087805 */ /* 0x000fe2000001ff00 */
[----:B------:R-:W4:Y:S01]  /*5350*/  LDCU UR8, c[0x0][0x38c] ;  /* 0x00007180ff0877ac */ /* 0x000f220008000800 */
[----:B------:R-:W-:Y:S01]  /*5360*/  R2UR UR15, R2 ;  /* 0x00000000020f72ca */ /* 0x000fe200000e0000 */
[----:B------:R-:W-:Y:S01]  /*5370*/  IMAD.MOV.U32 R10, RZ, RZ, RZ ;  /* 0x000000ffff0a7224 */ /* 0x000fe200078e00ff */
[----:B------:R-:W-:Y:S01]  /*5380*/  UMOV UR18, URZ ;  /* 0x000000ff00127c82 */ /* 0x000fe20008000000 */
[----:B------:R-:W-:Y:S01]  /*5390*/  UMOV UR10, URZ ;  /* 0x000000ff000a7c82 */ /* 0x000fe20008000000 */
[----:B--2---:R-:W-:Y:S01]  /*53a0*/  ULEA UR13, UR4, UR13, 0x18 ;  /* 0x0000000d040d7291 */ /* 0x004fe2000f8ec0ff */
[----:B------:R-:W-:Y:S01]  /*53b0*/  UMOV UR20, 0x0 ;  /* 0x0000000000147882 */ /* 0x000fe20000000000 */
[----:B------:R-:W-:-:S02]  /*53c0*/  UMOV UR21, 0x41004a0 ;  /* 0x041004a000157882 */ /* 0x000fc40000000000 */
[----:B------:R-:W-:Y:S02]  /*53d0*/  UIADD3 UR6, UPT, UPT, UR13, 0x2800, URZ ;  /* 0x000028000d067890 */ /* 0x000fe4000fffe0ff */
[----:B------:R-:W-:Y:S02]  /*53e0*/  UIADD3 UR7, UPT, UPT, UR13, 0x1d800, URZ ;  /* 0x0001d8000d077890 */ /* 0x000fe4000fffe0ff */
[----:B---3--:R-:W-:Y:S01]  /*53f0*/  UIADD3 UR5, UPT, UPT, UR5, 0x1f, URZ ;  /* 0x0000001f05057890 */ /* 0x008fe2000fffe0ff */
[----:B-1----:R-:W1:Y:S01]  /*5400*/  LDS R0, [UR13+0x430] ;  /* 0x0004300dff007984 */ /* 0x002e620008000800 */
[----:B------:R-:W-:Y:S02]  /*5410*/  USHF.R.U32.HI UR6, URZ, 0x4, UR6 ;  /* 0x00000004ff067899 */ /* 0x000fe40008011606 */
[----:B------:R-:W-:Y:S02]  /*5420*/  USHF.R.S32.HI UR4, URZ, 0x1f, UR5 ;  /* 0x0000001fff047899 */ /* 0x000fe40008011405 */
[----:B------:R-:W-:-:S02]  /*5430*/  ULOP3.LUT UR6, UR6, 0x3fff, URZ, 0xc0, !UPT ;  /* 0x00003fff06067892 */ /* 0x000fc4000f8ec0ff */
[----:B------:R-:W-:Y:S02]  /*5440*/  ULEA.HI UR4, UR4, UR5, URZ, 0x5 ;  /* 0x0000000504047291 */ /* 0x000fe4000f8f28ff */
[----:B------:R-:W-:Y:S02]  /*5450*/  USHF.R.U32.HI UR5, URZ, 0x4, UR7 ;  /* 0x00000004ff057899 */ /* 0x000fe40008011607 */
[----:B------:R-:W-:Y:S02]  /*5460*/  USHF.R.S32.HI UR22, URZ, 0x5, UR4 ;  /* 0x00000005ff167899 */ /* 0x000fe40008011404 */
[----:B------:R-:W-:Y:S02]  /*5470*/  ULOP3.LUT UR5, UR5, 0x3fff, URZ, 0xc0, !UPT ;  /* 0x00003fff05057892 */ /* 0x000fe4000f8ec0ff */
[----:B------:R-:W-:Y:S02]  /*5480*/  UISETP.LT.AND UP0, UPT, UR22, 0x1, UPT ;  /* 0x000000011600788c */ /* 0x000fe4000bf01270 */
[----:B------:R-:W-:-:S02]  /*5490*/  ULOP3.LUT UR16, UR6, 0x10000, URZ, 0xfc, !UPT ;  /* 0x0001000006107892 */ /* 0x000fc4000f8efcff */
[----:B------:R-:W-:Y:S02]  /*54a0*/  USEL UR23, UR22, 0x1, !UP0 ;  /* 0x0000000116177887 */ /* 0x000fe4000c000000 */
[----:B------:R-:W-:Y:S02]  /*54b0*/  ULOP3.LUT UR17, UR5, 0x10000, URZ, 0xfc, !UPT ;  /* 0x0001000005117892 */ /* 0x000fe4000f8efcff */
[----:B------:R-:W-:Y:S02]  /*54c0*/  UIADD3 UR23, UPT, UPT, -UR23, URZ, URZ ;  /* 0x000000ff17177290 */ /* 0x000fe4000fffe1ff */
[----:B----4-:R-:W-:Y:S01]  /*54d0*/  UISETP.GE.AND UP4, UPT, UR8, 0x1, UPT ;  /* 0x000000010800788c */ /* 0x010fe2000bf86270 */
[----:B-1----:R-:W-:-:S15]  /*54e0*/  R2UR UR24, R0 ;  /* 0x00000000001872ca */ /* 0x002fde00000e0000 */
.L_x_117:
[----:B------:R-:W-:Y:S02]  /*54f0*/  LEA R0, R10, UR13, 0x3 ;  /* 0x0000000d0a007c11 */ /* 0x000fe4000f8e18ff */
[----:B------:R-:W-:Y:S02]  /*5500*/  SHF.L.U32 R2, R9, 0x1f, RZ ;  /* 0x0000001f09027819 */ /* 0x000fe400000006ff */
[----:B------:R-:W-:Y:S01]  /*5510*/  PLOP3.LUT P0, PT, PT, PT, UP4, 0x80, 0x8 ;  /* 0x000000000008781c */ /* 0x000fe20003f0f048 */
[----:B------:R-:W-:Y:S01]  /*5520*/  VIADD R3, R0, 0x390 ;  /* 0x0000039000037836 */ /* 0x000fe20000000000 */
[----:B-1----:R-:W1:Y:S02]  /*5530*/  SYNCS.PHASECHK.TRANS64.TRYWAIT P1, [R0+URZ+0x380], R2 ;  /* 0x00038002000075a7 */ /* 0x002e6400080211ff */
[----:B-1-3--:R-:W-:Y:S09]  /*5540*/  @!P1 BRA `(.L_x_111) ;  /* 0x0000004800ac9947 */ /* 0x00aff20003800000 */
.L_x_268:
[----:B------:R-:W-:Y:S01]  /*5550*/  LEA R4, R10, UR13, 0x4 ;  /* 0x0000000d0a047c11 */ /* 0x000fe2000f8e20ff */
[----:B------:R-:W-:Y:S01]  /*5560*/  @UP4 ULEA UR4, UR10, UR13, 0x3 ;  /* 0x0000000d0a044291 */ /* 0x000fe2000f8e18ff */
[----:B------:R-:W-:Y:S01]  /*5570*/  PLOP3.LUT P2, PT, PT, PT, PT, 0x80, 0x8 ;  /* 0x000000000008781c */ /* 0x000fe20003f4f070 */
[----:B------:R-:W-:Y:S01]  /*5580*/  ULEA UR19, UR18, UR13, 0x3 ;  /* 0x0000000d12137291 */ /* 0x000fe2000f8e18ff */
[----:B------:R-:W-:Y:S02]  /*5590*/  PRMT R3, RZ, 0x654, R3 ;  /* 0x00000654ff037816 */ /* 0x000fe40000000003 */
[----:B------:R-:W2:Y:S01]  /*55a0*/  LDS.128 R4, [R4+0x410] ;  /* 0x0004100004047984 */ /* 0x000ea20000000c00 */
[----:B-1----:R-:W-:Y:S02]  /*55b0*/  @P0 SHF.L.U32 R2, R8, 0x1f, RZ ;  /* 0x0000001f08020819 */ /* 0x002fe400000006ff */
[----:B------:R-:W-:Y:S01]  /*55c0*/  SHF.L.U32 R0, R11, 0x1f, RZ ;  /* 0x0000001f0b007819 */ /* 0x000fe200000006ff */
[----:B------:R-:W-:Y:S01]  /*55d0*/  @!PT LDS RZ, [RZ] ;  /* 0x00000000fffff984 */ /* 0x000fe20000000800 */
[----:B------:R-:W-:Y:S01]  /*55e0*/  @!PT LDS RZ, [RZ] ;  /* 0x00000000fffff984 */ /* 0x000fe20000000800 */
[----:B------:R-:W-:Y:S01]  /*55f0*/  @!PT LDS RZ, [RZ] ;  /* 0x00000000fffff984 */ /* 0x000fe20000000800 */
[----:B------:R-:W-:Y:S01]  /*5600*/  @!PT LDS RZ, [RZ] ;  /* 0x00000000fffff984 */ /* 0x000fe20000000800 */
[----:B------:R1:W-:Y:S06]  /*5610*/  MEMBAR.ALL.CTA ;  /* 0x0000000000007992 */ /* 0x0003ec0000008000 */
[----:B-1----:R-:W1:Y:S02]  /*5620*/  FENCE.VIEW.ASYNC.S ;  /* 0x00000000000073c6 */ /* 0x002e640000000000 */
[----:B-1----:R1:W-:Y:S01]  /*5630*/  SYNCS.ARRIVE.TRANS64.RED.A1T0 RZ, [R3+URZ], RZ ;  /* 0x000000ff03ff79a7 */ /* 0x0023e200081004ff */
[----:B------:R1:W3:Y:S01]  /*5640*/  @P0 SYNCS.PHASECHK.TRANS64.TRYWAIT P2, [UR4], R2 ;  /* 0x00000002ff0005a7 */ /* 0x0002e20008041104 */
[----:B--2---:R-:W-:Y:S01]  /*5650*/  LOP3.LUT P1, RZ, R6, 0x1, RZ, 0xc0, !PT ;  /* 0x0000000106ff7812 */ /* 0x004fe2000782c0ff */
[----:B------:R-:W2:Y:S02]  /*5660*/  SYNCS.PHASECHK.TRANS64.TRYWAIT P0, [UR19+0x3c0], R0 ;  /* 0x0003c000ff0075a7 */ /* 0x000ea40008001113 */
[----:B-123--:R-:W-:Y:S10]  /*5670*/  @!P0 BRA `(.L_x_112) ;  /* 0x0000004800748947 */ /* 0x00eff40003800000 */
.L_x_270:
[----:B------:R-:W-:Y:S01]  /*5680*/  IADD3 R10, PT, PT, R10, 0x1, RZ ;  /* 0x000000010a0a7810 */ /* 0x000fe20007ffe0ff */
[----:B------:R-:W-:Y:S06]  /*5690*/  BRA.U !UP4, `(.L_x_113) ;  /* 0x000000010ca07547 */ /* 0x000fec000b800000 */
[----:B------:R-:W-:Y:S02]  /*56a0*/  ULEA.HI UR4, UR18, UR18, URZ, 0x1 ;  /* 0x0000001212047291 */ /* 0x000fe4000f8f08ff */
[----:B------:R-:W-:Y:S02]  /*56b0*/  UPLOP3.LUT UP2, UPT, UPT, UPT, UPT, 0x40, 0x4 ;  /* 0x000000000004789c */ /* 0x000fe40003f4e870 */
[----:B------:R-:W-:Y:S02]  /*56c0*/  USHF.L.U32 UR5, UR4, 0x5, URZ ;  /* 0x0000000504057899 */ /* 0x000fe400080006ff */
[----:B------:R-:W-:Y:S02]  /*56d0*/  ULOP3.LUT UR14, UR4, 0xffe, URZ, 0xc0, !UPT ;  /* 0x00000ffe040e7892 */ /* 0x000fe4000f8ec0ff */
[----:B------:R-:W-:Y:S02]  /*56e0*/  ULOP3.LUT UR4, UR5, 0xffffffc0, URZ, 0xc0, !UPT ;  /* 0xffffffc005047892 */ /* 0x000fe4000f8ec0ff */
[----:B------:R-:W-:-:S02]  /*56f0*/  UIADD3 UR14, UPT, UPT, -UR14, UR18, URZ ;  /* 0x000000120e0e7290 */ /* 0x000fc4000fffe1ff */
[----:B------:R-:W-:Y:S01]  /*5700*/  UIADD3 UR4, UPT, UPT, UR24, UR4, URZ ;  /* 0x0000000418047290 */ /* 0x000fe2000fffe0ff */
[----:B------:R-:W-:Y:S01]  /*5710*/  UMOV UR12, UR23 ;  /* 0x00000017000c7c82 */ /* 0x000fe20008000000 */
[----:B------:R-:W-:Y:S02]  /*5720*/  UMOV UR11, UR22 ;  /* 0x00000016000b7c82 */ /* 0x000fe40008000000 */
[----:B------:R-:W-:Y:S01]  /*5730*/  ULEA UR14, UR14, UR4, 0x14 ;  /* 0x000000040e0e7291 */ /* 0x000fe2000f8ea0ff */
[----:B------:R-:W-:-:S11]  /*5740*/  UMOV UR5, UR10 ;  /* 0x0000000a00057c82 */ /* 0x000fd60008000000 */
.L_x_116:
[----:B------:R-:W-:Y:S02]  /*5750*/  UIADD3 UR12, UPT, UPT, UR12, 0x1, URZ ;  /* 0x000000010c0c7890 */ /* 0x000fe4000fffe0ff */
[----:B--2---:R-:W-:Y:S02]  /*5760*/  ULEA UR6, UR5, UR13, 0x3 ;  /* 0x0000000d05067291 */ /* 0x004fe4000f8e18ff */
[----:B------:R-:W-:Y:S01]  /*5770*/  UISETP.NE.AND UP3, UPT, UR12, URZ, UPT ;  /* 0x000000ff0c00728c */ /* 0x000fe2000bf65270 */
[----:B---3--:R-:W-:Y:S10]  /*5780*/  @P2 BRA `(.L_x_114) ;  /* 0x00000000000c2947 */ /* 0x008ff40003800000 */
[----:B-1----:R-:W-:Y:S04]  /*5790*/  SHF.L.U32 R2, R8, 0x1f, RZ ;  /* 0x0000001f08027819 */ /* 0x002fe800000006ff */
[----:B------:R-:W1:Y:S02]  /*57a0*/  SYNCS.PHASECHK.TRANS64.TRYWAIT P0, [UR6], R2 ;  /* 0x00000002ff0075a7 */ /* 0x000e640008001106 */
[----:B-1----:R-:W-:Y:S05]  /*57b0*/  @!P0 BRA `(.L_x_115) ;  /* 0x00000048003c8947 */ /* 0x002fea0003800000 */
.L_x_114:
[----:B------:R-:W-:Y:S01]  /*57c0*/  UISETP.NE.AND UP0, UPT, UR11, 0x1, UPT ;  /* 0x000000010b00788c */ /* 0x000fe2000bf05270 */
[----:B------:R-:W-:Y:S01]  /*57d0*/  PLOP3.LUT P2, PT, PT, PT, PT, 0x80, 0x8 ;  /* 0x000000000008781c */ /* 0x000fe20003f4f070 */
[----:B------:R-:W-:Y:S02]  /*57e0*/  UIADD3 UR4, UPT, UPT, UR5, 0x1, URZ ;  /* 0x0000000105047890 */ /* 0x000fe4000fffe0ff */
[----:B------:R-:W-:Y:S02]  /*57f0*/  ULEA UR8, UR5, UR17, 0x7 ;  /* 0x0000001105087291 */ /* 0x000fe4000f8e38ff */
[----:B------:R-:W-:Y:S01]  /*5800*/  UISETP.NE.AND UP1, UPT, UR4, 0x36, UPT ;  /* 0x000000360400788c */ /* 0x000fe2000bf25270 */
[----:B------:R-:W-:Y:S01]  /*5810*/  PLOP3.LUT P0, PT, PT, PT, UP0, 0x80, 0x8 ;  /* 0x000000000008781c */ /* 0x000fe20003f0f008 */
[----:B------:R-:W-:Y:S02]  /*5820*/  UIADD3 UR11, UPT, UPT, UR11, -0x1, URZ ;  /* 0xffffffff0b0b7890 */ /* 0x000fe4000fffe0ff */
[----:B------:R-:W-:Y:S02]  /*5830*/  USEL UR7, URZ, 0x1, UP1 ;  /* 0x00000001ff077887 */ /* 0x000fe40008800000 */
[----:B------:R-:W-:Y:S01]  /*5840*/  USEL UR10, UR4, URZ, UP1 ;  /* 0x000000ff040a7287 */ /* 0x000fe20008800000 */
[----:B------:R-:W-:Y:S03]  /*5850*/  UMOV UR9, 0xc0004010 ;  /* 0xc000401000097882 */ /* 0x000fe60000000000 */
[----:B------:R-:W-:Y:S01]  /*5860*/  @UP0 ULEA UR4, UR10, UR13, 0x3 ;  /* 0x0000000d0a040291 */ /* 0x000fe2000f8e18ff */
[----:B------:R-:W-:Y:S01]  /*5870*/  LOP3.LUT R8, R8, UR7, RZ, 0x3c, !PT ;  /* 0x0000000708087c12 */ /* 0x000fe2000f8e3cff */
[----:B------:R-:W-:Y:S03]  /*5880*/  UMOV UR7, 0xc0004010 ;  /* 0xc000401000077882 */ /* 0x000fe60000000000 */
[----:B-1----:R-:W-:Y:S04]  /*5890*/  @P0 SHF.L.U32 R0, R8, 0x1f, RZ ;  /* 0x0000001f08000819 */ /* 0x002fe800000006ff */
[----:B------:R2:W3:Y:S01]  /*58a0*/  @P0 SYNCS.PHASECHK.TRANS64.TRYWAIT P2, [UR4], R0 ;  /* 0x00000000ff0005a7 */ /* 0x0004e20008041104 */
[----:B------:R-:W-:Y:S02]  /*58b0*/  UIADD3 UR4, UPT, UPT, UR6, 0x1b0, URZ ;  /* 0x000001b006047890 */ /* 0x000fe4000fffe0ff */
[----:B------:R-:W-:Y:S03]  /*58c0*/  ULEA UR6, UR5, UR16, 0x7 ;  /* 0x0000001005067291 */ /* 0x000fe6000f8e38ff */
[----:B------:R-:W-:Y:S06]  /*58d0*/  UMOV UR5, UR10 ;  /* 0x0000000a00057c82 */ /* 0x000fec0008000000 */
[----:B------:R2:W-:Y:S01]  /*58e0*/  UTCIMMA gdesc[UR6], gdesc[UR8], tmem[UR14], tmem[UR20], idesc[UR21], UP2 ;  /* 0x00ff1408060075ea */ /* 0x0005e2000900010e */
[----:B------:R-:W-:Y:S01]  /*58f0*/  UPLOP3.LUT UP2, UPT, UPT, UPT, UPT, 0x80, 0x8 ;  /* 0x000000000008789c */ /* 0x000fe20003f4f070 */
[----:B------:R2:W-:Y:S01]  /*5900*/  UTCBAR.MULTICAST [UR4], URZ, UR15 ;  /* 0x000000ff040073e9 */ /* 0x0005e2000800080f */
[----:B------:R-:W-:Y:S09]  /*5910*/  BRA.U UP3, `(.L_x_116) ;  /* 0xfffffffd038c7547 */ /* 0x000ff2000b83ffff */
.L_x_113:
[----:B--2---:R-:W-:Y:S01]  /*5920*/  UIADD3 UR4, UPT, UPT, UR18, 0x1, URZ ;  /* 0x0000000112047890 */ /* 0x004fe2000fffe0ff */
[C---:B------:R-:W-:Y:S01]  /*5930*/  ISETP.NE.AND P0, PT, R10.reuse, 0x2, PT ;  /* 0x000000020a00780c */ /* 0x040fe20003f05270 */
[----:B------:R-:W-:Y:S02]  /*5940*/  UIADD3 UR5, UPT, UPT, UR19, 0x3a0, URZ ;  /* 0x000003a013057890 */ /* 0x000fe4000fffe0ff */
[----:B------:R-:W-:Y:S01]  /*5950*/  UISETP.NE.AND UP0, UPT, UR4, 0x4, UPT ;  /* 0x000000040400788c */ /* 0x000fe2000bf05270 */
[----:B-1----:R-:W-:Y:S02]  /*5960*/  SEL R0, RZ, 0x1, P0 ;  /* 0x00000001ff007807 */ /* 0x002fe40000000000 */
[----:B------:R-:W-:Y:S01]  /*5970*/  SEL R10, R10, RZ, P0 ;  /* 0x000000ff0a0a7207 */ /* 0x000fe20000000000 */
[----:B------:R-:W-:Y:S01]  /*5980*/  USEL UR6, URZ, 0x1, UP0 ;  /* 0x00000001ff067887 */ /* 0x000fe20008000000 */
[----:B------:R-:W-:Y:S01]  /*5990*/  LOP3.LUT R9, R9, R0, RZ, 0x3c, !PT ;  /* 0x0000000009097212 */ /* 0x000fe200078e3cff */
[----:B------:R-:W-:Y:S01]  /*59a0*/  USEL UR18, UR4, URZ, UP0 ;  /* 0x000000ff04127287 */ /* 0x000fe20008000000 */
[----:B------:R1:W-:Y:S03]  /*59b0*/  UTCBAR [UR5], URZ ;  /* 0x000000ff050073e9 */ /* 0x0003e600080000ff */
[----:B------:R-:W-:Y:S01]  /*59c0*/  LOP3.LUT R11, R11, UR6, RZ, 0x3c, !PT ;  /* 0x000000060b0b7c12 */ /* 0x000fe2000f8e3cff */
[----:B------:R-:W-:Y:S07]  /*59d0*/  @P1 BRA `(.L_x_117) ;  /* 0xfffffff800c41947 */ /* 0x000fee000383ffff */
[----:B------:R-:W2:Y:S01]  /*59e0*/  S2UR UR8, SR_CgaCtaId ;  /* 0x00000000000879c3 */ /* 0x000ea20000008800 */
[----:B------:R-:W-:Y:S01]  /*59f0*/  ELECT P0, URZ, PT ;  /* 0x0000000000ff782f */ /* 0x000fe20003800000 */
[----:B------:R-:W-:Y:S01]  /*5a00*/  IMAD.MOV.U32 R0, RZ, RZ, 0x1 ;  /* 0x00000001ff007424 */ /* 0x000fe200078e00ff */
[----:B------:R-:W-:Y:S01]  /*5a10*/  UIADD3 UR13, UPT, UPT, UR13, 0x3c0, URZ ;  /* 0x000003c00d0d7890 */ /* 0x000fe2000fffe0ff */
[----:B------:R-:W-:Y:S01]  /*5a20*/  SHF.L.U32 R2, R11, 0x1f, RZ ;  /* 0x0000001f0b027819 */ /* 0x000fe200000006ff */
[----:B------:R-:W-:-:S03]  /*5a30*/  UMOV UR4, 0x40 ;  /* 0x0000004000047882 */ /* 0x000fc60000000000 */
[----:B------:R-:W-:Y:S01]  /*5a40*/  UVIRTCOUNT.DEALLOC.SMPOOL 0x80 ;  /* 0x000000800000784c */ /* 0x000fe20000000000 */
[----:B--2---:R-:W-:Y:S02]  /*5a50*/  ULEA UR8, UR8, UR4, 0x18 ;  /* 0x0000000408087291 */ /* 0x004fe4000f8ec0ff */
[----:B------:R-:W-:-:S07]  /*5a60*/  ULEA UR4, UR18, UR13, 0x3 ;  /* 0x0000000d12047291 */ /* 0x000fce000f8e18ff */
[----:B------:R2:W-:Y:S02]  /*5a70*/  @P0 STS.U8 [UR8+0x1c], R0 ;  /* 0x00001c00ff000988 */ /* 0x0005e40008000008 */
[----:B------:R-:W4:Y:S02]  /*5a80*/  SYNCS.PHASECHK.TRANS64.TRYWAIT P0, [UR4], R2 ;  /* 0x00000002ff0075a7 */ /* 0x000f240008001104 */
[----:B--2-4-:R-:W-:Y:S05]  /*5a90*/  @!P0 BRA `(.L_x_118) ;  /* 0x00000044009c8947 */ /* 0x014fea0003800000 */
.L_x_273:
[----:B------:R-:W-:-:S04]  /*5aa0*/  UIADD3 UR4, UPT, UPT, UR18, 0x1, URZ ;  /* 0x0000000112047890 */ /* 0x000fc8000fffe0ff */
[----:B------:R-:W-:-:S04]  /*5ab0*/  UISETP.NE.AND UP0, UPT, UR4, 0x4, UPT ;  /* 0x000000040400788c */ /* 0x000fc8000bf05270 */
[----:B------:R-:W-:Y:S02]  /*5ac0*/  USEL UR6, URZ, 0x1, UP0 ;  /* 0x00000001ff067887 */ /* 0x000fe40008000000 */
[----:B------:R-:W-:-:S04]  /*5ad0*/  USEL UR4, UR4, URZ, UP0 ;  /* 0x000000ff04047287 */ /* 0x000fc80008000000 */
[----:B-1----:R-:W-:Y:S01]  /*5ae0*/  ULEA UR5, UR4, UR13, 0x3 ;  /* 0x0000000d04057291 */ /* 0x002fe2000f8e18ff */
[----:B--2---:R-:W-:-:S04]  /*5af0*/  LOP3.LUT R2, R11, UR6, RZ, 0x3c, !PT ;  /* 0x000000060b027c12 */ /* 0x004fc8000f8e3cff */
[----:B------:R-:W-:-:S04]  /*5b00*/  SHF.L.U32 R3, R2, 0x1f, RZ ;  /* 0x0000001f02037819 */ /* 0x000fc800000006ff */
[----:B------:R-:W1:Y:S02]  /*5b10*/  SYNCS.PHASECHK.TRANS64.TRYWAIT P0, [UR5], R3 ;  /* 0x00000003ff0075a7 */ /* 0x000e640008001105 */
[----:B-1----:R-:W-:Y:S05]  /*5b20*/  @!P0 BRA `(.L_x_119) ;  /* 0x0000004400908947 */ /* 0x002fea0003800000 */
.L_x_275:
        /* <DEDUP_REMOVED lines=9> */
.L_x_277:
[----:B------:R-:W-:-:S04]  /*5bc0*/  UIADD3 UR4, UPT, UPT, UR4, 0x1, URZ ;  /* 0x0000000104047890 */ /* 0x000fc8000fffe0ff */
[----:B------:R-:W-:-:S04]  /*5bd0*/  UISETP.NE.AND UP0, UPT, UR4, 0x4, UPT ;  /* 0x000000040400788c */ /* 0x000fc8000bf05270 */
[----:B------:R-:W-:Y:S02]  /*5be0*/  USEL UR5, URZ, 0x1, UP0 ;  /* 0x00000001ff057887 */ /* 0x000fe40008000000 */
[----:B------:R-:W-:-:S04]  /*5bf0*/  USEL UR4, UR4, URZ, UP0 ;  /* 0x000000ff04047287 */ /* 0x000fc80008000000 */
[----:B------:R-:W-:Y:S01]  /*5c00*/  ULEA UR4, UR4, UR13, 0x3 ;  /* 0x0000000d04047291 */ /* 0x000fe2000f8e18ff */
[----:B------:R-:W-:-:S04]  /*5c10*/  LOP3.LUT R2, R2, UR5, RZ, 0x3c, !PT ;  /* 0x0000000502027c12 */ /* 0x000fc8000f8e3cff */
[----:B------:R-:W-:-:S04]  /*5c20*/  SHF.L.U32 R2, R2, 0x1f, RZ ;  /* 0x0000001f02027819 */ /* 0x000fc800000006ff */
[----:B------:R-:W2:Y:S02]  /*5c30*/  SYNCS.PHASECHK.TRANS64.TRYWAIT P0, [UR4], R2 ;  /* 0x00000002ff0075a7 */ /* 0x000ea40008001104 */
[----:B--2---:R-:W-:Y:S05]  /*5c40*/  @!P0 BRA `(.L_x_121) ;  /* 0x0000004400788947 */ /* 0x004fea0003800000 */
.L_x_279:
[----:B------:R-:W-:Y:S01]  /*5c50*/  NOP ;  /* 0x0000000000007918 */ /* 0x000fe20000000000 */
[----:B-1----:R-:W1:Y:S01]  /*5c60*/  LDS R0, [UR8+0x14] ;  /* 0x00001408ff007984 */ /* 0x002e620008000800 */
[----:B------:R-:W-:Y:S01]  /*5c70*/  ULOP3.LUT UR4, UR24, 0xffff, URZ, 0xc0, !UPT ;  /* 0x0000ffff18047892 */ /* 0x000fe2000f8ec0ff */
[----:B------:R-:W-:Y:S01]  /*5c80*/  UMOV UR5, 0xffff ;  /* 0x0000ffff00057882 */ /* 0x000fe20000000000 */
[----:B------:R-:W-:Y:S02]  /*5c90*/  UMOV UR6, 0x1 ;  /* 0x0000000100067882 */ /* 0x000fe40000000000 */
[----:B------:R-:W-:-:S04]  /*5ca0*/  USHF.R.U32.HI UR4, URZ, 0x5, UR4 ;  /* 0x00000005ff047899 */ /* 0x000fc80008011604 */
[----:B------:R-:W-:Y:S02]  /*5cb0*/  USHF.L.U32 UR5, UR5, UR4, URZ ;  /* 0x0000000405057299 */ /* 0x000fe400080006ff */
[----:B------:R-:W-:-:S04]  /*5cc0*/  USHF.L.U32 UR4, UR6, UR4, URZ ;  /* 0x0000000406047299 */ /* 0x000fc800080006ff */
[----:B-1----:R-:W-:-:S04]  /*5cd0*/  LOP3.LUT R0, R0, UR5, RZ, 0xc0, !PT ;  /* 0x0000000500007c12 */ /* 0x002fc8000f8ec0ff */
[----:B------:R-:W-:-:S13]  /*5ce0*/  ISETP.NE.AND P0, PT, R0, UR5, PT ;  /* 0x0000000500007c0c */ /* 0x000fda000bf05270 */
[----:B------:R-:W-:Y:S05]  /*5cf0*/  @P0 BRA `(.L_x_122) ;  /* 0x0000000000580947 */ /* 0x000fea0003800000 */
[----:B------:R-:W1:Y:S02]  /*5d00*/  LDS R0, [UR8+0x18] ;  /* 0x00001808ff007984 */ /* 0x000e640008000800 */
[----:B-1----:R-:W-:-:S04]  /*5d10*/  LOP3.LUT R0, R0, UR4, RZ, 0xc0, !PT ;  /* 0x0000000400007c12 */ /* 0x002fc8000f8ec0ff */
[----:B------:R-:W-:-:S13]  /*5d20*/  ISETP.NE.AND P0, PT, R0, UR4, PT ;  /* 0x0000000400007c0c */ /* 0x000fda000bf05270 */
[----:B------:R-:W-:Y:S05]  /*5d30*/  @P0 BRA `(.L_x_123) ;  /* 0x00000000003c0947 */ /* 0x000fea0003800000 */
[----:B------:R-:W1:Y:S01]  /*5d40*/  S2R R2, SR_LANEID ;  /* 0x0000000000027919 */ /* 0x000e620000000000 */
[----:B------:R-:W-:-:S06]  /*5d50*/  ULOP3.LUT UR5, URZ, UR5, URZ, 0x33, !UPT ;  /* 0x00000005ff057292 */ /* 0x000fcc000f8e33ff */
[----:B------:R-:W-:-:S04]  /*5d60*/  IMAD.U32 R0, RZ, RZ, UR5 ;  /* 0x00000005ff007e24 */ /* 0x000fc8000f8e00ff */
[----:B------:R2:W4:Y:S02]  /*5d70*/  REDUX UR7, R0 ;  /* 0x00000000000773c4 */ /* 0x0005240000000000 */
[----:B------:R1:W-:Y:S01]  /*5d80*/  UTCATOMSWS.AND URZ, UR5 ;  /* 0x0000000500ff79e3 */ /* 0x0003e20008000000 */
[----:B--2---:R-:W-:Y:S01]  /*5d90*/  LOP3.LUT R0, RZ, UR4, RZ, 0x33, !PT ;  /* 0x00000004ff007c12 */ /* 0x004fe2000f8e33ff */
[----:B------:R-:W-:Y:S02]  /*5da0*/  VOTEU.ANY UR4, UPT, PT ;  /* 0x0000000000047886 */ /* 0x000fe400038e0100 */
[----:B------:R-:W-:Y:S02]  /*5db0*/  UFLO.U32 UR4, UR4 ;  /* 0x00000004000472bd */ /* 0x000fe400080e0000 */
[----:B------:R-:W2:Y:S04]  /*5dc0*/  REDUX UR6, R0 ;  /* 0x00000000000673c4 */ /* 0x000ea80000000000 */
[----:B-1----:R-:W-:-:S02]  /*5dd0*/  ISETP.EQ.U32.AND P0, PT, R2, UR4, PT ;  /* 0x0000000402007c0c */ /* 0x002fc4000bf02070 */
[----:B----4-:R-:W-:-:S11]  /*5de0*/  MOV R2, UR7 ;  /* 0x0000000700027c02 */ /* 0x010fd60008000f00 */
[----:B------:R1:W-:Y:S01]  /*5df0*/  @P0 ATOMS.AND RZ, [UR8+0x14], R2 ;  /* 0x00001402ffff098c */ /* 0x0003e2000a800008 */
[----:B--2---:R-:W-:-:S05]  /*5e00*/  IMAD.U32 R0, RZ, RZ, UR6 ;  /* 0x00000006ff007e24 */ /* 0x004fca000f8e00ff */
[----:B------:R1:W-:Y:S01]  /*5e10*/  @P0 ATOMS.AND RZ, [UR8+0x18], R0 ;  /* 0x00001800ffff098c */ /* 0x0003e2000a800008 */
[----:B------:R-:W-:Y:S05]  /*5e20*/  BRA `(.L_x_124) ;  /* 0x0000000000147947 */ /* 0x000fea0003800000 */
.L_x_123:
[----:B------:R-:W-:Y:S02]  /*5e30*/  MOV R2, 0x5e50 ;  /* 0x00005e5000027802 */ /* 0x000fe40000000f00 */
[----:B---3-5:R-:W-:Y:S05]  /*5e40*/  CALL.REL.NOINC `($__internal_0_$__cuda_sm10x_tcgen05_guardrail_trap_col_being_dealloced_not_returned_by_alloc) ;  /* 0x0000004400947944 */ /* 0x028fea0003c00000 */
[----:B------:R-:W-:Y:S05]  /*5e50*/  BRA `(.L_x_124) ;  /* 0x0000000000087947 */ /* 0x000fea0003800000 */
.L_x_122:
[----:B------:R-:W-:Y:S02]  /*5e60*/  MOV R2, 0x5e80 ;  /* 0x00005e8000027802 */ /* 0x000fe40000000f00 */
[----:B---3-5:R-:W-:Y:S05]  /*5e70*/  CALL.REL.NOINC `($__internal_2_$__cuda_sm10x_tcgen05_guardrail_trap_unallocated_columns_being_dealloced) ;  /* 0x0000004400a07944 */ /* 0x028fea0003c00000 */
.L_x_124:
[----:B------:R-:W-:Y:S01]  /*5e80*/  NOP ;  /* 0x0000000000007918 */ /* 0x000fe20000000000 */
[----:B------:R-:W-:Y:S05]  /*5e90*/  EXIT ;  /* 0x000000000000794d */ /* 0x000fea0003800000 */
.L_x_106:
[----:B------:R-:W-:-:S09]  /*5ea0*/  UISETP.NE.OR UP0, UPT, UR22, 0x3, !UP3 ;  /* 0x000000031600788c */ /* 0x000fd2000df05670 */
[----:B------:R-:W-:Y:S05]  /*5eb0*/  BRA.U UP0, `(.L_x_125) ;  /* 0x0000000d00087547 */ /* 0x000fea000b800000 */
[----:B------:R-:W1:Y:S01]  /*5ec0*/  LDCU UR26, c[0x0][0x370] ;  /* 0x00006e00ff1a77ac */ /* 0x000e620008000800 */
[----:B------:R-:W2:Y:S01]  /*5ed0*/  LDC.64 R16, c[0x0][0x348] ;  /* 0x0000d200ff107b82 */ /* 0x000ea20000000a00 */
[----:B------:R-:W-:Y:S02]  /*5ee0*/  HFMA2 R13, -RZ, RZ, 0, 0 ;  /* 0x00000000ff0d7431 */ /* 0x000fe400000001ff */
[----:B------:R-:W-:Y:S01]  /*5ef0*/  IMAD.MOV.U32 R15, RZ, RZ, 0x1 ;  /* 0x00000001ff0f7424 */ /* 0x000fe200078e00ff */
[----:B------:R-:W1:Y:S01]  /*5f00*/  LDCU.128 UR28, c[0x0][0xb10] ;  /* 0x00016200ff1c77ac */ /* 0x000e620008000c00 */
[----:B------:R-:W-:Y:S01]  /*5f10*/  IMAD.MOV.U32 R14, RZ, RZ, RZ ;  /* 0x000000ffff0e7224 */ /* 0x000fe200078e00ff */
[----:B------:R-:W-:Y:S01]  /*5f20*/  MOV R7, 0x1000 ;  /* 0x0000100000077802 */ /* 0x000fe20000000f00 */
[----:B------:R-:W3:Y:S01]  /*5f30*/  LDCU UR25, c[0x0][0x374] ;  /* 0x00006e80ff1977ac */ /* 0x000ee20008000800 */
[----:B------:R-:W4:Y:S01]  /*5f40*/  LDC.64 R2, c[0x0][0x888] ;  /* 0x00022200ff027b82 */ /* 0x000f220000000a00 */
[----:B------:R-:W3:Y:S01]  /*5f50*/  LDCU UR16, c[0x0][0xb0c] ;  /* 0x00016180ff1077ac */ /* 0x000ee20008000800 */
[----:B------:R-:W2:Y:S06]  /*5f60*/  LDCU UR35, c[0x0][0xb20] ;  /* 0x00016400ff2377ac */ /* 0x000eac0008000800 */
[----:B------:R-:W4:Y:S01]  /*5f70*/  LDC.64 R4, c[0x0][0x890] ;  /* 0x00022400ff047b82 */ /* 0x000f220000000a00 */
[----:B------:R-:W2:Y:S01]  /*5f80*/  LDCU UR4, c[0x0][0xb30] ;  /* 0x00016600ff0477ac */ /* 0x000ea20008000800 */
[----:B------:R-:W-:Y:S01]  /*5f90*/  UMOV UR17, 0x400 ;  /* 0x0000040000117882 */ /* 0x000fe20000000000 */
[----:B-1----:R-:W-:-:S02]  /*5fa0*/  UIMAD.WIDE.U32 UR32, UR26, UR28, URZ ;  /* 0x0000001c1a2072a5 */ /* 0x002fc4000f8e00ff */
[----:B---3--:R-:W-:Y:S02]  /*5fb0*/  UIMAD.WIDE.U32 UR6, UR25, UR31, URZ ;  /* 0x0000001f190672a5 */ /* 0x008fe4000f8e00ff */
[----:B------:R-:W-:Y:S02]  /*5fc0*/  ULEA UR17, UR48, UR17, 0x18 ;  /* 0x0000001130117291 */ /* 0x000fe4000f8ec0ff */
[----:B------:R-:W-:Y:S02]  /*5fd0*/  UPLOP3.LUT UP3, UPT, UPT, UPT, UPT, 0x40, 0x4 ;  /* 0x000000000004789c */ /* 0x000fe40003f6e870 */
[----:B------:R-:W-:Y:S01]  /*5fe0*/  UIADD3 UR5, UPT, UPT, UR17, 0x360, URZ ;  /* 0x0000036011057890 */ /* 0x000fe2000fffe0ff */
[----:B------:R-:W-:Y:S01]  /*5ff0*/  UMOV UR32, UR33 ;  /* 0x0000002100207c82 */ /* 0x000fe20008000000 */
[----:B------:R-:W-:Y:S01]  /*6000*/  UMOV UR27, UR7 ;  /* 0x00000007001b7c82 */ /* 0x000fe20008000000 */
[----:B------:R-:W-:Y:S02]  /*6010*/  UISETP.GE.AND UP0, UPT, UR40, 0x1, UPT ;  /* 0x000000012800788c */ /* 0x000fe4000bf06270 */
[----:B------:R-:W-:Y:S01]  /*6020*/  UISETP.NE.AND UP4, UPT, UR40, 0x1, UPT ;  /* 0x000000012800788c */ /* 0x000fe2000bf85270 */
[----:B------:R-:W1:Y:S01]  /*6030*/  LDCU.64 UR14, c[0x0][0xb28] ;  /* 0x00016500ff0e77ac */ /* 0x000e620008000a00 */
[----:B------:R-:W-:-:S02]  /*6040*/  UISETP.NE.AND UP6, UPT, UR16, 0x1, UPT ;  /* 0x000000011000788c */ /* 0x000fc4000bfc5270 */
[----:B------:R-:W-:Y:S02]  /*6050*/  UISETP.NE.AND UP5, UPT, UR30, 0x1, UPT ;  /* 0x000000011e00788c */ /* 0x000fe4000bfa5270 */
[----:B------:R-:W-:Y:S02]  /*6060*/  UPRMT UR48, UR48, 0x654, UR5 ;  /* 0x0000065430307896 */ /* 0x000fe40008000005 */
[----:B------:R-:W-:Y:S02]  /*6070*/  USHF.R.U32.HI UR32, URZ, UR29, UR32 ;  /* 0x0000001dff207299 */ /* 0x000fe40008011620 */
[----:B--2---:R-:W-:Y:S02]  /*6080*/  USHF.R.U32.HI UR27, URZ, UR35, UR27 ;  /* 0x00000023ff1b7299 */ /* 0x004fe4000801161b */
[----:B------:R-:W-:-:S11]  /*6090*/  UISETP.NE.AND UP2, UPT, UR4, 0x1, UPT ;  /* 0x000000010400788c */ /* 0x000fd6000bf45270 */
.L_x_133:
[C---:B------:R-:W-:Y:S02]  /*60a0*/  LEA R12, R14.reuse, UR17, 0x3 ;  /* 0x000000110e0c7c11 */ /* 0x040fe4000f8e18ff */
[----:B------:R-:W-:Y:S02]  /*60b0*/  SHF.L.U32 R0, R13, 0x1f, RZ ;  /* 0x0000001f0d007819 */ /* 0x000fe400000006ff */
[----:B------:R-:W-:Y:S02]  /*60c0*/  LEA R8, R14, UR17, 0x4 ;  /* 0x000000110e087c11 */ /* 0x000fe4000f8e20ff */
[----:B--2---:R-:W2:Y:S02]  /*60d0*/  SYNCS.PHASECHK.TRANS64.TRYWAIT P0, [R12+URZ+0x380], R0 ;  /* 0x000380000c0075a7 */ /* 0x004ea400080011ff */
[----:B--2---:R-:W-:Y:S05]  /*60e0*/  @!P0 BRA `(.L_x_126) ;  /* 0x0000004000688947 */ /* 0x004fea0003800000 */
.L_x_280:
[----:B------:R-:W3:Y:S01]  /*60f0*/  LDS.128 R8, [R8+0x410] ;  /* 0x0004100008087984 */ /* 0x000ee20000000c00 */
[----:B------:R-:W-:Y:S01]  /*6100*/  UISETP.GE.AND UP0, UPT, UR40, 0x1, UPT ;  /* 0x000000012800788c */ /* 0x000fe2000bf06270 */
[----:B------:R-:W-:Y:S01]  /*6110*/  @!PT LDS RZ, [RZ] ;  /* 0x00000000fffff984 */ /* 0x000fe20000000800 */
[----:B------:R-:W-:Y:S01]  /*6120*/  @!PT LDS RZ, [RZ] ;  /* 0x00000000fffff984 */ /* 0x000fe20000000800 */
[----:B------:R-:W-:Y:S01]  /*6130*/  @!PT LDS RZ, [RZ] ;  /* 0x00000000fffff984 */ /* 0x000fe20000000800 */
[----:B------:R-:W-:Y:S01]  /*6140*/  @!PT LDS RZ, [RZ] ;  /* 0x00000000fffff984 */ /* 0x000fe20000000800 */
[----:B------:R1:W-:Y:S06]  /*6150*/  MEMBAR.ALL.CTA ;  /* 0x0000000000007992 */ /* 0x0003ec0000008000 */
[----:B-1----:R-:W1:Y:S01]  /*6160*/  FENCE.VIEW.ASYNC.S ;  /* 0x00000000000073c6 */ /* 0x002e620000000000 */
[----:B---3--:R-:W-:Y:S11]  /*6170*/  LOP3.LUT P0, RZ, R10, 0x1, RZ, 0xc0, !PT ;  /* 0x000000010aff7812 */ /* 0x008ff6000780c0ff */
[----:B------:R-:W-:Y:S02]  /*6180*/  @!UPT UIADD3 URZ, UPT, UPT, URZ, URZ, URZ ;  /* 0x000000fffffff290 */ /* 0x000fe4000fffe0ff */
[----:B-1----:R-:W-:Y:S01]  /*6190*/  VOTEU.ANY UP1, P0 ;  /* 0x0000000000ff7886 */ /* 0x002fe20000020100 */
[----:B------:R-:W-:Y:S11]  /*61a0*/  PLOP3.LUT P0, PT, PT, PT, UP1, 0x80, 0x8 ;  /* 0x000000000008781c */ /* 0x000ff60003f0f018 */
[----:B------:R-:W-:Y:S02]  /*61b0*/  @!UPT UIADD3 URZ, UPT, UPT, URZ, URZ, URZ ;  /* 0x000000fffffff290 */ /* 0x000fe4000fffe0ff */
[----:B--2---:R-:W-:Y:S02]  /*61c0*/  @P0 SHF.R.U32.HI R0, RZ, 0x10, R9 ;  /* 0x00000010ff000819 */ /* 0x004fe40000011609 */
[----:B------:R-:W-:Y:S02]  /*61d0*/  @P0 MOV R6, R8 ;  /* 0x0000000800060202 */ /* 0x000fe40000000f00 */
[----:B------:R-:W-:Y:S01]  /*61e0*/  @P0 R2UR UR4, R0 ;  /* 0x00000000000402ca */ /* 0x000fe200000e0000 */
[----:B------:R-:W-:Y:S01]  /*61f0*/  VIADD R0, R12, 0x390 ;  /* 0x000003900c007836 */ /* 0x000fe20000000000 */
[----:B------:R-:W-:Y:S02]  /*6200*/  @P0 LOP3.LUT R8, R9, 0xffff, RZ, 0xc0, !PT ;  /* 0x0000ffff09080812 */ /* 0x000fe400078ec0ff */
[----:B------:R-:W-:Y:S02]  /*6210*/  @P0 R2UR UR6, R6 ;  /* 0x00000000060602ca */ /* 0x000fe400000e0000 */
[----:B------:R-:W-:Y:S02]  /*6220*/  PRMT R0, RZ, 0x654, R0 ;  /* 0x00000654ff007816 */ /* 0x000fe40000000000 */
[----:B------:R-:W-:Y:S02]  /*6230*/  @P0 R2UR UR5, R8 ;  /* 0x00000000080502ca */ /* 0x000fe400000e0000 */
[----:B------:R1:W-:Y:S03]  /*6240*/  SYNCS.ARRIVE.TRANS64.RED.A1T0 RZ, [R0+URZ], RZ ;  /* 0x000000ff00ff79a7 */ /* 0x0003e600081004ff */
[----:B------:R-:W-:Y:S04]  /*6250*/  @UP1 UMOV UR24, UR4 ;  /* 0x0000000400181c82 */ /* 0x000fe80008000000 */
[----:B------:R-:W-:Y:S04]  /*6260*/  @UP1 UMOV UR13, UR6 ;  /* 0x00000006000d1c82 */ /* 0x000fe80008000000 */
[----:B------:R-:W-:Y:S01]  /*6270*/  @UP1 UMOV UR7, UR5 ;  /* 0x0000000500071c82 */ /* 0x000fe20008000000 */
[----:B------:R-:W-:Y:S05]  /*6280*/  BRA.U !UP0, `(.L_x_127) ;  /* 0x0000000108a47547 */ /* 0x000fea000b800000 */
[----:B------:R-:W-:Y:S02]  /*6290*/  UIMAD.WIDE.U32 UR10, UR7, UR31, URZ ;  /* 0x0000001f070a72a5 */ /* 0x000fe4000f8e00ff */
[----:B------:R-:W-:Y:S02]  /*62a0*/  UIMAD.WIDE.U32 UR18, UR13, UR28, URZ ;  /* 0x0000001c0d1272a5 */ /* 0x000fe4000f8e00ff */
[----:B------:R-:W-:Y:S02]  /*62b0*/  USEL UR4, UR25, UR27, !UP5 ;  /* 0x0000001b19047287 */ /* 0x000fe4000e800000 */
[----:B------:R-:W-:Y:S02]  /*62c0*/  USEL UR8, UR26, UR32, !UP6 ;  /* 0x000000201a087287 */ /* 0x000fe4000f000000 */
[----:B------:R-:W-:Y:S02]  /*62d0*/  UIMAD.WIDE.U32 UR20, UR4, UR14, URZ ;  /* 0x0000000e041472a5 */ /* 0x000fe4000f8e00ff */
[----:B------:R-:W-:Y:S01]  /*62e0*/  UIMAD.WIDE.U32 UR22, UR8, UR14, URZ ;  /* 0x0000000e081672a5 */ /* 0x000fe2000f8e00ff */
[----:B------:R-:W-:Y:S02]  /*62f0*/  UMOV UR5, UR11 ;  /* 0x0000000b00057c82 */ /* 0x000fe40008000000 */
[----:B------:R-:W-:Y:S03]  /*6300*/  USHF.R.U32.HI UR6, URZ, UR35, UR5 ;  /* 0x00000023ff067299 */ /* 0x000fe60008011605 */
[----:B------:R-:W-:Y:S01]  /*6310*/  UMOV UR5, UR19 ;  /* 0x0000001300057c82 */ /* 0x000fe20008000000 */
[----:B------:R-:W-:Y:S02]  /*6320*/  USEL UR6, UR7, UR6, !UP5 ;  /* 0x0000000607067287 */ /* 0x000fe4000e800000 */
[----:B------:R-:W-:Y:S02]  /*6330*/  USHF.R.U32.HI UR9, URZ, UR29, UR5 ;  /* 0x0000001dff097299 */ /* 0x000fe40008011605 */
[----:B------:R-:W-:Y:S01]  /*6340*/  UIMAD.WIDE.U32 UR10, UR6, UR14, URZ ;  /* 0x0000000e060a72a5 */ /* 0x000fe2000f8e00ff */
[----:B------:R-:W-:Y:S02]  /*6350*/  UMOV UR5, UR21 ;  /* 0x0000001500057c82 */ /* 0x000fe40008000000 */
[----:B------:R-:W-:Y:S03]  /*6360*/  @UP4 USHF.R.U32.HI UR4, URZ, UR15, UR5 ;  /* 0x0000000fff044299 */ /* 0x000fe60008011605 */
[----:B------:R-:W-:Y:S01]  /*6370*/  UMOV UR5, UR23 ;  /* 0x0000001700057c82 */ /* 0x000fe20008000000 */
[----:B------:R-:W-:Y:S02]  /*6380*/  UIMAD UR4, UR40, UR4, URZ ;  /* 0x00000004280472a4 */ /* 0x000fe4000f8e02ff */
[----:B------:R-:W-:Y:S02]  /*6390*/  @UP4 USHF.R.U32.HI UR8, URZ, UR15, UR5 ;  /* 0x0000000fff084299 */ /* 0x000fe40008011605 */
[----:B------:R-:W-:Y:S02]  /*63a0*/  USEL UR5, UR13, UR9, !UP6 ;  /* 0x000000090d057287 */ /* 0x000fe4000f000000 */
[----:B------:R-:W-:Y:S02]  /*63b0*/  UIMAD UR9, UR40, UR8, URZ ;  /* 0x00000008280972a4 */ /* 0x000fe4000f8e02ff */
[----:B------:R-:W-:Y:S03]  /*63c0*/  UISETP.GE.AND UP0, UPT, UR6, UR4, UPT ;  /* 0x000000040600728c */ /* 0x000fe6000bf06270 */
[----:B------:R-:W-:Y:S01]  /*63d0*/  UMOV UR4, UR11 ;  /* 0x0000000b00047c82 */ /* 0x000fe20008000000 */
[----:B------:R-:W-:Y:S02]  /*63e0*/  UISETP.GE.OR UP0, UPT, UR5, UR9, UP0 ;  /* 0x000000090500728c */ /* 0x000fe40008706670 */
[----:B------:R-:W-:Y:S02]  /*63f0*/  USHF.R.U32.HI UR4, URZ, UR15, UR4 ;  /* 0x0000000fff047299 */ /* 0x000fe40008011604 */
[----:B------:R-:W-:Y:S02]  /*6400*/  UIMAD.WIDE.U32 UR10, UR5, UR14, URZ ;  /* 0x0000000e050a72a5 */ /* 0x000fe4000f8e00ff */
[----:B------:R-:W-:Y:S04]  /*6410*/  USEL UR12, UR6, UR4, !UP4 ;  /* 0x00000004060c7287 */ /* 0x000fe8000e000000 */
[----:B------:R-:W-:Y:S01]  /*6420*/  UIADD3 UR9, UPT, UPT, -UR12, URZ, URZ ;  /* 0x000000ff0c097290 */ /* 0x000fe2000fffe1ff */
[----:B------:R-:W-:Y:S02]  /*6430*/  @!UP0 UMOV UR4, UR11 ;  /* 0x0000000b00048c82 */ /* 0x000fe40008000000 */
[----:B------:R-:W-:Y:S02]  /*6440*/  @!UP0 USHF.R.U32.HI UR4, URZ, UR15, UR4 ;  /* 0x0000000fff048299 */ /* 0x000fe40008011604 */
[----:B------:R-:W-:Y:S02]  /*6450*/  UIMAD UR9, UR40, UR9, UR6 ;  /* 0x00000009280972a4 */ /* 0x000fe4000f8e0206 */
[----:B------:R-:W-:Y:S04]  /*6460*/  @!UP0 USEL UR4, UR5, UR4, !UP4 ;  /* 0x0000000405048287 */ /* 0x000fe8000e000000 */
[----:B------:R-:W-:Y:S02]  /*6470*/  @!UP0 UIMAD UR9, UR8, UR9, UR4 ;  /* 0x00000009080982a4 */ /* 0x000fe4000f8e0204 */
[----:B------:R-:W-:Y:S02]  /*6480*/  @!UP0 UIADD3 UR10, UPT, UPT, UR12, -UR4, URZ ;  /* 0x800000040c0a8290 */ /* 0x000fe4000fffe0ff */
[----:B------:R-:W-:Y:S02]  /*6490*/  UIADD3 UR4, UPT, UPT, -UR5, URZ, URZ ;  /* 0x000000ff05047290 */ /* 0x000fe4000fffe1ff */
[----:B------:R-:W-:Y:S02]  /*64a0*/  UIADD3 UR8, UPT, UPT, -UR6, URZ, URZ ;  /* 0x000000ff06087290 */ /* 0x000fe4000fffe1ff */
[----:B------:R-:W-:Y:S02]  /*64b0*/  @!UP0 UIMAD UR6, UR10, UR40, UR5 ;  /* 0x000000280a0682a4 */ /* 0x000fe4000f8e0205 */
[----:B------:R-:W-:Y:S02]  /*64c0*/  UIMAD UR13, UR16, UR4, UR13 ;  /* 0x00000004100d72a4 */ /* 0x000fe4000f8e020d */
[----:B------:R-:W-:Y:S01]  /*64d0*/  UIMAD UR7, UR30, UR8, UR7 ;  /* 0x000000081e0772a4 */ /* 0x000fe2000f8e0207 */
[----:B------:R-:W-:Y:S02]  /*64e0*/  @!UP0 UMOV UR5, UR9 ;  /* 0x0000000900058c82 */ /* 0x000fe40008000000 */
[----:B------:R-:W-:Y:S02]  /*64f0*/  UIMAD UR13, UR5, UR16, UR13 ;  /* 0x00000010050d72a4 */ /* 0x000fe4000f8e020d */
[----:B------:R-:W-:Y:S11]  /*6500*/  UIMAD UR7, UR6, UR30, UR7 ;  /* 0x0000001e060772a4 */ /* 0x000ff6000f8e0207 */
[----:B------:R-:W-:Y:S01]  /*6510*/  @!UPT UIADD3 URZ, UPT, UPT, URZ, URZ, URZ ;  /* 0x000000fffffff290 */ /* 0x000fe2000fffe0ff */
.L_x_127:
[----:B------:R-:W2:Y:S01]  /*6520*/  @!UP2 LDCU.128 UR20, c[0x0][0xb10] ;  /* 0x00016200ff14a7ac */ /* 0x000ea20008000c00 */
[C---:B----4-:R-:W-:Y:S02]  /*6530*/  ISETP.NE.U32.AND P1, PT, R4.reuse, RZ, PT ;  /* 0x000000ff0400720c */ /* 0x050fe40003f25070 */
[----:B------:R-:W-:Y:S02]  /*6540*/  ISETP.NE.U32.AND P0, PT, R4, RZ, PT ;  /* 0x000000ff0400720c */ /* 0x000fe40003f05070 */
[C---:B------:R-:W-:Y:S02]  /*6550*/  ISETP.NE.AND.EX P1, PT, R5.reuse, RZ, PT, P1 ;  /* 0x000000ff0500720c */ /* 0x040fe40003f25310 */
[----:B------:R-:W-:Y:S01]  /*6560*/  ISETP.NE.AND.EX P0, PT, R5, RZ, PT, P0 ;  /* 0x000000ff0500720c */ /* 0x000fe20003f05300 */
[----:B------:R-:W3:Y:S01]  /*6570*/  @!UP2 LDCU UR5, c[0x0][0xb0c] ;  /* 0x00016180ff05a7ac */ /* 0x000ee20008000800 */
[----:B------:R-:W-:Y:S01]  /*6580*/  SHF.L.U32 R6, R15, 0x1f, RZ ;  /* 0x0000001f0f067819 */ /* 0x000fe200000006ff */
[----:B--2---:R-:W-:Y:S07]  /*6590*/  UIMAD.WIDE.U32 UR8, UR13, UR20, URZ ;  /* 0x000000140d0872a5 */ /* 0x004fee000f8e00ff */
[----:B------:R-:W-:Y:S01]  /*65a0*/  @!UP2 UMOV UR4, UR9 ;  /* 0x000000090004ac82 */ /* 0x000fe20008000000 */
[----:B---3--:R-:W-:Y:S02]  /*65b0*/  @!UP2 UISETP.NE.AND UP0, UPT, UR5, 0x1, UPT ;  /* 0x000000010500a88c */ /* 0x008fe4000bf05270 */
[----:B------:R-:W-:Y:S02]  /*65c0*/  @!UP2 USHF.R.U32.HI UR4, URZ, UR21, UR4 ;  /* 0x00000015ff04a299 */ /* 0x000fe40008011604 */
[----:B------:R-:W-:Y:S02]  /*65d0*/  UIMAD.WIDE.U32 UR8, UR7, UR23, URZ ;  /* 0x00000017070872a5 */ /* 0x000fe4000f8e00ff */
[----:B------:R-:W-:Y:S02]  /*65e0*/  @!UP2 USEL UR10, UR13, UR4, !UP0 ;  /* 0x000000040d0aa287 */ /* 0x000fe4000c000000 */
[----:B------:R-:W-:Y:S03]  /*65f0*/  @!UP2 UISETP.NE.AND UP0, UPT, UR22, 0x1, UPT ;  /* 0x000000011600a88c */ /* 0x000fe6000bf05270 */
[----:B------:R-:W-:Y:S02]  /*6600*/  @!UP2 UMOV UR6, UR9 ;  /* 0x000000090006ac82 */ /* 0x000fe40008000000 */
[----:B------:R-:W2:Y:S02]  /*6610*/  @!UP2 LDCU UR4, c[0x0][0xb20] ;  /* 0x00016400ff04a7ac */ /* 0x000ea40008000800 */
[----:B--2---:R-:W-:Y:S04]  /*6620*/  @!UP2 USHF.R.U32.HI UR6, URZ, UR4, UR6 ;  /* 0x00000004ff06a299 */ /* 0x004fe80008011606 */
[----:B------:R-:W-:Y:S04]  /*6630*/  @!UP2 USEL UR6, UR7, UR6, !UP0 ;  /* 0x000000060706a287 */ /* 0x000fe8000c000000 */
[----:B------:R-:W-:Y:S02]  /*6640*/  @!UP2 UIADD3 UR4, UPT, UPT, -UR10, UR6, URZ ;  /* 0x000000060a04a290 */ /* 0x000fe4000fffe1ff */
[----:B------:R-:W-:Y:S02]  /*6650*/  @!UP2 UIADD3 UR6, UPT, UPT, UR10, -UR6, URZ ;  /* 0x800000060a06a290 */ /* 0x000fe4000fffe0ff */
[----:B------:R-:W-:Y:S02]  /*6660*/  @!UP2 UIMAD UR13, UR4, UR5, UR13 ;  /* 0x00000005040da2a4 */ /* 0x000fe4000f8e020d */
[----:B------:R-:W-:Y:S01]  /*6670*/  @!UP2 UIMAD UR7, UR6, UR22, UR7 ;  /* 0x000000160607a2a4 */ /* 0x000fe2000f8e0207 */
[----:B------:R-:W-:Y:S11]  /*6680*/  BRA.U UP3, `(.L_x_128) ;  /* 0x0000000103107547 */ /* 0x000ff6000b800000 */
[----:B------:R-:W-:Y:S04]  /*6690*/  MOV R8, UR34 ;  /* 0x0000002200087c02 */ /* 0x000fe80008000f00 */
[----:B------:R-:W-:Y:S04]  /*66a0*/  SHF.L.U32 R8, R8, 0x1f, RZ ;  /* 0x0000001f08087819 */ /* 0x000fe800000006ff */
[----:B------:R-:W2:Y:S02]  /*66b0*/  SYNCS.PHASECHK.TRANS64.TRYWAIT P2, [UR17+0x378], R8 ;  /* 0x00037808ff0075a7 */ /* 0x000ea40008041111 */
[----:B--2---:R-:W-:Y:S05]  /*66c0*/  @!P2 BRA `(.L_x_129) ;  /* 0x0000003c0004a947 */ /* 0x004fea0003800000 */
.L_x_128:
[----:B------:R-:W-:Y:S05]  /*66d0*/  @!P1 BRA `(.L_x_130) ;  /* 0x0000000000309947 */ /* 0x000fea0003800000 */
[----:B------:R-:W-:Y:S01]  /*66e0*/  ISETP.NE.U32.AND P1, PT, R2, RZ, PT ;  /* 0x000000ff0200720c */ /* 0x000fe20003f25070 */
[----:B------:R-:W2:Y:S01]  /*66f0*/  LDCU.64 UR4, c[0x0][0x358] ;  /* 0x00006b00ff0477ac */ /* 0x000ea20008000a00 */
[----:B------:R-:W-:Y:S02]  /*6700*/  IMAD.MOV.U32 R80, RZ, RZ, 0x1 ;  /* 0x00000001ff507424 */ /* 0x000fe400078e00ff */
[----:B------:R-:W-:Y:S11]  /*6710*/  ISETP.NE.AND.EX P1, PT, R3, RZ, PT, P1 ;  /* 0x000000ff0300720c */ /* 0x000ff60003f25310 */
[----:B------:R-:W-:Y:S02]  /*6720*/  @!UPT UIADD3 URZ, UPT, UPT, URZ, URZ, URZ ;  /* 0x000000fffffff290 */ /* 0x000fe4000fffe0ff */
[----:B-1----:R-:W1:Y:S01]  /*6730*/  @P1 LDC.64 R8, c[0x0][0x888] ;  /* 0x00022200ff081b82 */ /* 0x002e620000000a00 */
[----:B------:R-:W-:Y:S04]  /*6740*/  @P1 IMAD R0, R4, UR36, RZ ;  /* 0x0000002404001c24 */ /* 0x000fe8000f8e02ff */
[----:B-1----:R-:W-:Y:S04]  /*6750*/  @P1 IMAD.WIDE R8, R0, 0x4, R8 ;  /* 0x0000000400081825 */ /* 0x002fe800078e0208 */
[----:B------:R-:W-:Y:S01]  /*6760*/  HFMA2 R0, -RZ, RZ, 0, 5.9604644775390625e-08 ;  /* 0x00000001ff007431 */ /* 0x000fe200000001ff */
[----:B--2--5:R2:W5:Y:S04]  /*6770*/  @P1 LDG.E R39, desc[UR4][R8.64] ;  /* 0x0000000408271981 */ /* 0x024568000c1e1900 */
[----:B------:R-:W-:Y:S01]  /*6780*/  @!P1 PRMT R80, R0, 0x7610, R80 ;  /* 0x0000761000509816 */ /* 0x000fe20000000050 */
[----:B--2---:R-:W3:Y:S06]  /*6790*/  @!P1 LDC R39, c[0x0][0x880] ;  /* 0x00022000ff279b82 */ /* 0x004eec0000000800 */
.L_x_130:
[----:B---3-5:R-:W-:Y:S01]  /*67a0*/  @!P0 ISETP.EQ.AND P1, PT, R39, RZ, PT ;  /* 0x000000ff2700820c */ /* 0x028fe20003f22270 */
[----:B------:R-:W-:Y:S01]  /*67b0*/  @!UPT UIADD3 URZ, UPT, UPT, URZ, URZ, URZ ;  /* 0x000000fffffff290 */ /* 0x000fe2000fffe0ff */
[----:B------:R-:W-:Y:S11]  /*67c0*/  @!P0 BRA `(.L_x_131) ;  /* 0x0000000000188947 */ /* 0x000ff60003800000 */
[----:B------:R-:W-:Y:S02]  /*67d0*/  LOP3.LUT P0, RZ, R80, 0xff, RZ, 0xc0, !PT ;  /* 0x000000ff50ff7812 */ /* 0x000fe4000780c0ff */
[----:B------:R-:W-:Y:S04]  /*67e0*/  ISETP.NE.U32.AND P1, PT, R2, RZ, PT ;  /* 0x000000ff0200720c */ /* 0x000fe80003f25070 */
[----:B------:R-:W-:Y:S04]  /*67f0*/  ISETP.NE.AND.EX P1, PT, R3, RZ, PT, P1 ;  /* 0x000000ff0300720c */ /* 0x000fe80003f25310 */
[----:B------:R-:W-:Y:S03]  /*6800*/  PLOP3.LUT P1, PT, P1, PT, PT, 0x8, 0x80 ;  /* 0x000000000080781c */ /* 0x000fe60000f2e170 */
[----:B------:R-:W-:Y:S11]  /*6810*/  @P0 ISETP.EQ.AND P1, PT, R39, RZ, PT ;  /* 0x000000ff2700020c */ /* 0x000ff60003f22270 */
[----:B------:R-:W-:Y:S02]  /*6820*/  @!UPT UIADD3 URZ, UPT, UPT, URZ, URZ, URZ ;  /* 0x000000fffffff290 */ /* 0x000fe4000fffe0ff */
.L_x_131:
[----:B------:R-:W2:Y:S01]  /*6830*/  SYNCS.PHASECHK.TRANS64.TRYWAIT P0, [UR17+0x368], R6 ;  /* 0x00036806ff0075a7 */ /* 0x000ea20008001111 */
[----:B------:R-:W-:Y:S02]  /*6840*/  ELECT P2, URZ, PT ;  /* 0x0000000000ff782f */ /* 0x000fe40003840000 */
[----:B------:R-:W-:Y:S01]  /*6850*/  IADD3 R14, PT, PT, R14, 0x1, RZ ;  /* 0x000000010e0e7810 */ /* 0x000fe20007ffe0ff */
[----:B--2---:R-:W-:Y:S10]  /*6860*/  @!P0 BRA `(.L_x_132) ;  /* 0x0000003800b48947 */ /* 0x004ff40003800000 */
.L_x_283:
[----:B------:R-:W-:Y:S01]  /*6870*/  PLOP3.LUT P1, PT, P1, P2, PT, 0xf2, 0x2f ;  /* 0x00000000002f781c */ /* 0x000fe20000f25e72 */
[----:B------:R-:W-:Y:S01]  /*6880*/  UMOV UR18, 0x0 ;  /* 0x0000000000127882 */ /* 0x000fe20000000000 */
[----:B------:R-:W-:Y:S01]  /*6890*/  UMOV UR19, 0x10000000 ;  /* 0x1000000000137882 */ /* 0x000fe20000000000 */
[----:B------:R-:W-:Y:S01]  /*68a0*/  UMOV UR12, UR36 ;  /* 0x00000024000c7c82 */ /* 0x000fe20008000000 */
[----:B------:R-:W-:Y:S01]  /*68b0*/  LOP3.LUT R15, R15, 0x1, RZ, 0x3c, !PT ;  /* 0x000000010f0f7812 */ /* 0x000fe200078e3cff */
[----:B------:R-:W-:Y:S01]  /*68c0*/  UPLOP3.LUT UP3, UPT, UPT, UPT, UPT, 0x80, 0x8 ;  /* 0x000000000008789c */ /* 0x000fe20003f6f070 */
[----:B------:R-:W-:Y:S07]  /*68d0*/  UMOV UR36, UR24 ;  /* 0x0000001800247c82 */ /* 0x000fee0008000000 */
[----:B-1----:R-:W-:Y:S01]  /*68e0*/  @!P1 IADD3 R6, P0, PT, R16, 0x580, RZ ;  /* 0x0000058010069810 */ /* 0x002fe20007f1e0ff */
[----:B------:R-:W-:Y:S03]  /*68f0*/  VOTEU.ALL UP0, P1 ;  /* 0x0000000000ff7886 */ /* 0x000fe60000800000 */
[----:B------:R-:W-:Y:S01]  /*6900*/  @!P1 R2UR UR5, R6 ;  /* 0x00000000060592ca */ /* 0x000fe200000e0000 */
[----:B------:R-:W-:Y:S01]  /*6910*/  @!P1 IMAD.X R0, RZ, RZ, R17, P0 ;  /* 0x000000ffff009224 */ /* 0x000fe200000e0611 */
[----:B------:R-:W-:Y:S01]  /*6920*/  @!UP0 USHF.L.U32 UR10, UR45, 0x6, URZ ;  /* 0x000000062d0a8899 */ /* 0x000fe200080006ff */
[----:B------:R-:W-:Y:S01]  /*6930*/  ISETP.NE.AND P0, PT, R14, 0x2, PT ;  /* 0x000000020e00780c */ /* 0x000fe20003f05270 */
[----:B------:R-:W-:Y:S02]  /*6940*/  @!UP0 USHF.L.U32 UR11, UR46, 0x6, URZ ;  /* 0x000000062e0b8899 */ /* 0x000fe400080006ff */
[----:B------:R-:W-:Y:S01]  /*6950*/  @!P1 R2UR UR4, R0 ;  /* 0x00000000000492ca */ /* 0x000fe200000e0000 */
[----:B------:R-:W-:Y:S01]  /*6960*/  @!UP0 UIADD3 UR8, UPT, UPT, UR17, 0x600, URZ ;  /* 0x0000060011088890 */ /* 0x000fe2000fffe0ff */
[----:B------:R-:W-:Y:S01]  /*6970*/  SEL R0, RZ, 0x1, P0 ;  /* 0x00000001ff007807 */ /* 0x000fe20000000000 */
[----:B------:R-:W-:Y:S01]  /*6980*/  @!UP0 UIADD3 UR9, UPT, UPT, UR17, 0x360, URZ ;  /* 0x0000036011098890 */ /* 0x000fe2000fffe0ff */
[----:B------:R-:W-:Y:S01]  /*6990*/  SEL R14, R14, RZ, P0 ;  /* 0x000000ff0e0e7207 */ /* 0x000fe20000000000 */
[----:B------:R-:W-:Y:S01]  /*69a0*/  VOTEU.ALL UP0, P1 ;  /* 0x0000000000ff7886 */ /* 0x000fe20000800000 */
[----:B------:R-:W-:Y:S01]  /*69b0*/  LOP3.LUT R13, R13, R0, RZ, 0x3c, !PT ;  /* 0x000000000d0d7212 */ /* 0x000fe200078e3cff */
[----:B------:R-:W-:Y:S01]  /*69c0*/  IMAD.U32 R8, RZ, RZ, UR5 ;  /* 0x00000005ff087e24 */ /* 0x000fe2000f8e00ff */
[----:B------:R-:W-:Y:S02]  /*69d0*/  UIADD3 UR45, UPT, UPT, UR7, UR57, URZ ;  /* 0x00000039072d7290 */ /* 0x000fe4000fffe0ff */
[----:B------:R-:W-:Y:S03]  /*69e0*/  UIADD3 UR46, UPT, UPT, UR13, UR60, URZ ;  /* 0x0000003c0d2e7290 */ /* 0x000fe6000fffe0ff */
[----:B------:R-:W-:Y:S01]  /*69f0*/  IMAD.U32 R9, RZ, RZ, UR4 ;  /* 0x00000004ff097e24 */ /* 0x000fe2000f8e00ff */
[----:B------:R-:W-:Y:S04]  /*6a00*/  @!P1 R2UR UR4, R8 ;  /* 0x00000000080492ca */ /* 0x000fe800000e0000 */
[----:B------:R-:W-:Y:S11]  /*6a10*/  @!P1 R2UR UR5, R9 ;  /* 0x00000000090592ca */ /* 0x000ff600000e0000 */
[----:B------:R-:W-:Y:S02]  /*6a20*/  @!UPT UIADD3 URZ, UPT, UPT, URZ, URZ, URZ ;  /* 0x000000fffffff290 */ /* 0x000fe4000fffe0ff */
[----:B------:R2:W-:Y:S01]  /*6a30*/  @!UP0 UTMALDG.3D [UR8], [UR4], desc[UR18] ;  /* 0x00001208040085b4 */ /* 0x0005e20008011000 */
[----:B------:R2:W-:Y:S01]  /*6a40*/  @!P1 SYNCS.ARRIVE.TRANS64.RED.A0TR RZ, [UR17+0x360], R7 ;  /* 0x00036007ffff99a7 */ /* 0x0005e20008300411 */
[----:B------:R-:W-:Y:S01]  /*6a50*/  SYNCS.ARRIVE.TRANS64.RED.A1T0 RZ, [UR48], RZ ;  /* 0x000000ffffff79a7 */ /* 0x000fe20008100430 */
[----:B------:R-:W-:Y:S05]  /*6a60*/  BRA.U UP1, `(.L_x_133) ;  /* 0xfffffff5018c7547 */ /* 0x000fea000b83ffff */
[----:B------:R-:W-:Y:S07]  /*6a70*/  MOV R0, UR17 ;  /* 0x0000001100007c02 */ /* 0x000fee0008000f00 */
.L_x_134:
[----:B-1----:R-:W-:-:S04]  /*6a80*/  SHF.L.U32 R2, R15, 0x1f, RZ ;  /* 0x0000001f0f027819 */ /* 0x002fc800000006ff */
[----:B------:R1:W3:Y:S03]  /*6a90*/  SYNCS.PHASECHK.TRANS64.TRYWAIT P0, [R0+URZ+0x368], R2 ;  /* 0x00036802000075a7 */ /* 0x0002e600080011ff */
[----:B---3--:R-:W-:Y:S05]  /*6aa0*/  @!P0 NANOSLEEP.SYNCS 0x989680 ;  /* 0x009896800000895d */ /* 0x008fea0003900000 */
[----:B------:R-:W3:Y:S02]  /*6ab0*/  @!P0 SYNCS.PHASECHK.TRANS64 P0, [R0+URZ+0x368], R2 ;  /* 0x00036802000085a7 */ /* 0x000ee400080010ff */
[----:B--23--:R-:W-:Y:S05]  /*6ac0*/  @P0 EXIT ;  /* 0x000000000000094d */ /* 0x00cfea0003800000 */
[----:B------:R-:W-:Y:S05]  /*6ad0*/  BRA `(.L_x_134) ;  /* 0xfffffffc00e87947 */ /* 0x000fea000383ffff */
.L_x_125:
[----:B------:R-:W-:-:S06]  /*6ae0*/  UISETP.GE.AND UP0, UPT, UR22, 0x4, UPT ;  /* 0x000000041600788c */ /* 0x000fcc000bf06270 */
[----:B------:R-:W-:-:S13]  /*6af0*/  PLOP3.LUT P0, PT, PT, PT, UP0, 0x80, 0x8 ;  /* 0x000000000008781c */ /* 0x000fda0003f0f008 */
[----:B------:R-:W-:Y:S05]  /*6b00*/  @!P0 EXIT ;  /* 0x000000000000894d */ /* 0x000fea0003800000 */
[----:B------:R-:W-:Y:S01]  /*6b10*/  BAR.SYNC.DEFER_BLOCKING 0x6, 0xa0 ;  /* 0x0182800000007b1d */ /* 0x000fe20000010000 */
[C---:B------:R-:W-:Y:S01]  /*6b20*/  IMAD.SHL.U32 R7, R69.reuse, 0x40, RZ ;  /* 0x0000004045077824 */ /* 0x040fe200078e00ff */
[----:B------:R-:W-:Y:S01]  /*6b30*/  CS2R R84, SRZ ;  /* 0x0000000000547805 */ /* 0x000fe2000001ff00 */
[C---:B------:R-:W-:Y:S01]  /*6b40*/  IMAD.SHL.U32 R4, R69.reuse, 0x20, RZ ;  /* 0x0000002045047824 */ /* 0x040fe200078e00ff */
[----:B------:R-:W-:Y:S01]  /*6b50*/  CS2R R82, SRZ ;  /* 0x0000000000527805 */ /* 0x000fe2000001ff00 */
[----:B------:R-:W-:Y:S01]  /*6b60*/  IMAD.SHL.U32 R5, R69, 0x8, RZ ;  /* 0x0000000845057824 */ /* 0x000fe200078e00ff */
[----:B------:R-:W-:Y:S01]  /*6b70*/  UMOV UR44, 0x400 ;  /* 0x00000400002c7882 */ /* 0x000fe20000000000 */
[----:B------:R-:W-:Y:S01]  /*6b80*/  LOP3.LUT R6, R7, 0x180, RZ, 0xc0, !PT ;  /* 0x0000018007067812 */ /* 0x000fe200078ec0ff */
[----:B------:R-:W-:Y:S01]  /*6b90*/  ULEA UR44, UR48, UR44, 0x18 ;  /* 0x0000002c302c7291 */ /* 0x000fe2000f8ec0ff */
[----:B------:R-:W-:Y:S01]  /*6ba0*/  LOP3.LUT R4, R4, 0xc00, RZ, 0xc0, !PT ;  /* 0x00000c0004047812 */ /* 0x000fe200078ec0ff */
[----:B------:R-:W1:Y:S01]  /*6bb0*/  LDC.64 R74, c[0x0][0x888] ;  /* 0x00022200ff4a7b82 */ /* 0x000e620000000a00 */
[----:B------:R-:W-:Y:S01]  /*6bc0*/  LOP3.LUT R5, R6, 0x30, R5, 0xf8, !PT ;  /* 0x0000003006057812 */ /* 0x000fe200078ef805 */
[C---:B------:R-:W-:Y:S01]  /*6bd0*/  IMAD.SHL.U32 R6, R69.reuse, 0x2, RZ ;  /* 0x0000000245067824 */ /* 0x040fe200078e00ff */
[--C-:B------:R-:W-:Y:S01]  /*6be0*/  LOP3.LUT R4, R4, 0x40, R7.reuse, 0xf8, !PT ;  /* 0x0000004004047812 */ /* 0x100fe200078ef807 */
[C---:B------:R-:W-:Y:S01]  /*6bf0*/  IMAD.U32 R37, R69.reuse, 0x10000, RZ ;  /* 0x0001000045257824 */ /* 0x040fe200078e00ff */
[----:B------:R-:W-:Y:S01]  /*6c00*/  UIADD3 UR4, UPT, UPT, UR44, 0x1600, URZ ;  /* 0x000016002c047890 */ /* 0x000fe2000fffe0ff */
[----:B------:R-:W-:Y:S01]  /*6c10*/  IMAD.SHL.U32 R78, R69, 0x10, RZ ;  /* 0x00000010454e7824 */ /* 0x000fe200078e00ff */
[----:B------:R-:W-:Y:S01]  /*6c20*/  LOP3.LUT R5, R5, 0x20, R6, 0x78, !PT ;  /* 0x0000002005057812 */ /* 0x000fe200078e7806 */
[----:B------:R-:W2:Y:S01]  /*6c30*/  LDC.64 R76, c[0x0][0x890] ;  /* 0x00022400ff4c7b82 */ /* 0x000ea20000000a00 */
[----:B------:R-:W-:Y:S01]  /*6c40*/  LOP3.LUT R4, R4, 0x200, R7, 0xf8, !PT ;  /* 0x0000020004047812 */ /* 0x000fe200078ef807 */
[----:B------:R-:W-:Y:S01]  /*6c50*/  IMAD.MOV.U32 R36, RZ, RZ, RZ ;  /* 0x000000ffff247224 */ /* 0x000fe200078e00ff */
[----:B------:R-:W-:Y:S01]  /*6c60*/  LOP3.LUT R37, R37, 0x600000, RZ, 0xc0, !PT ;  /* 0x0060000025257812 */ /* 0x000fe200078ec0ff */
[----:B------:R-:W-:Y:S01]  /*6c70*/  IMAD.U32 R86, RZ, RZ, UR4 ;  /* 0x00000004ff567e24 */ /* 0x000fe2000f8e00ff */
[----:B------:R-:W-:Y:S01]  /*6c80*/  LOP3.LUT R79, R4, R5, RZ, 0xfc, !PT ;  /* 0x00000005044f7212 */ /* 0x000fe200078efcff */
[----:B------:R-:W3:Y:S01]  /*6c90*/  LDS R0, [UR44+0x430] ;  /* 0x0004302cff007984 */ /* 0x000ee20008000800 */
[----:B------:R-:W-:Y:S01]  /*6ca0*/  LOP3.LUT R78, R78, 0x20, RZ, 0xc0, !PT ;  /* 0x000000204e4e7812 */ /* 0x000fe200078ec0ff */
[----:B------:R-:W4:Y:S01]  /*6cb0*/  LDC.64 R72, c[0x0][0x8b0] ;  /* 0x00022c00ff487b82 */ /* 0x000f220000000a00 */
[----:B------:R-:W1:Y:S01]  /*6cc0*/  LDCU UR50, c[0x0][0x370] ;  /* 0x00006e00ff3277ac */ /* 0x000e620008000800 */
[----:B------:R-:W-:Y:S01]  /*6cd0*/  VIADD R4, R79, UR44 ;  /* 0x0000002c4f047c36 */ /* 0x000fe20008000000 */
[----:B------:R-:W1:Y:S04]  /*6ce0*/  LDCU.64 UR62, c[0x0][0x348] ;  /* 0x00006900ff3e77ac */ /* 0x000e680008000a00 */
[----:B------:R-:W-:Y:S01]  /*6cf0*/  IADD3 R78, PT, PT, -R78, 0x600, R4 ;  /* 0x000006004e4e7810 */ /* 0x000fe20007ffe104 */
[----:B------:R-:W1:Y:S01]  /*6d00*/  LDC.64 R70, c[0x0][0x8a8] ;  /* 0x00022a00ff467b82 */ /* 0x000e620000000a00 */
[----:B------:R-:W1:Y:S01]  /*6d10*/  LDCU UR41, c[0x0][0xb0c] ;  /* 0x00016180ff2977ac */ /* 0x000e620008000800 */
[----:B------:R-:W1:Y:S01]  /*6d20*/  LDCU UR39, c[0x0][0xb30] ;  /* 0x00016600ff2777ac */ /* 0x000e620008000800 */
[----:B------:R-:W1:Y:S01]  /*6d30*/  LDCU.64 UR58, c[0x0][0x888] ;  /* 0x00011100ff3a77ac */ /* 0x000e620008000a00 */
[----:B------:R-:W1:Y:S01]  /*6d40*/  LDCU.64 UR42, c[0x0][0xb28] ;  /* 0x00016500ff2a77ac */ /* 0x000e620008000a00 */
[----:B------:R-:W1:Y:S01]  /*6d50*/  LDCU.128 UR52, c[0x0][0xb10] ;  /* 0x00016200ff3477ac */ /* 0x000e620008000c00 */
[----:B------:R-:W1:Y:S01]  /*6d60*/  LDCU UR49, c[0x0][0x374] ;  /* 0x00006e80ff3177ac */ /* 0x000e620008000800 */
[----:B------:R-:W-:Y:S01]  /*6d70*/  UIADD3 UR56, UPT, UPT, UR44, 0x600, URZ ;  /* 0x000006002c387890 */ /* 0x000fe2000fffe0ff */
[----:B---3--:R-:W-:-:S11]  /*6d80*/  IMAD.IADD R37, R0, 0x1, R37 ;  /* 0x0000000100257824 */ /* 0x008fd600078e0225 */
.L_x_152:
[----:B------:R-:W-:Y:S02]  /*6d90*/  LEA R3, R82, UR44, 0x3 ;  /* 0x0000002c52037c11 */ /* 0x000fe4000f8e18ff */
[----:B------:R-:W-:Y:S02]  /*6da0*/  SHF.L.U32 R0, R84, 0x1f, RZ ;  /* 0x0000001f54007819 */ /* 0x000fe400000006ff */
[----:B-1----:R-:W-:Y:S02]  /*6db0*/  LEA R4, R82, UR44, 0x4 ;  /* 0x0000002c52047c11 */ /* 0x002fe4000f8e20ff */
[----:B------:R-:W3:Y:S02]  /*6dc0*/  SYNCS.PHASECHK.TRANS64.TRYWAIT P0, [R3+URZ+0x380], R0 ;  /* 0x00038000030075a7 */ /* 0x000ee400080011ff */
[----:B--23--:R-:W-:Y:S05]  /*6dd0*/  @!P0 BRA `(.L_x_135) ;  /* 0x0000003400708947 */ /* 0x00cfea0003800000 */
.L_x_284:
[----:B------:R-:W1:Y:S01]  /*6de0*/  LDS.128 R4, [R4+0x410] ;  /* 0x0004100004047984 */ /* 0x000e620000000c00 */
[----:B------:R-:W-:Y:S01]  /*6df0*/  UISETP.GE.AND UP0, UPT, UR40, 0x1, UPT ;  /* 0x000000012800788c */ /* 0x000fe2000bf06270 */
[----:B------:R-:W-:Y:S01]  /*6e00*/  @!PT LDS RZ, [RZ] ;  /* 0x00000000fffff984 */ /* 0x000fe20000000800 */
[----:B------:R-:W-:Y:S01]  /*6e10*/  @!PT LDS RZ, [RZ] ;  /* 0x00000000fffff984 */ /* 0x000fe20000000800 */
[----:B------:R-:W-:Y:S01]  /*6e20*/  @!PT LDS RZ, [RZ] ;  /* 0x00000000fffff984 */ /* 0x000fe20000000800 */
[----:B------:R-:W-:Y:S01]  /*6e30*/  @!PT LDS RZ, [RZ] ;  /* 0x00000000fffff984 */ /* 0x000fe20000000800 */
[----:B------:R2:W-:Y:S06]  /*6e40*/  MEMBAR.ALL.CTA ;  /* 0x0000000000007992 */ /* 0x0005ec0000008000 */
[----:B--2---:R-:W2:Y:S01]  /*6e50*/  FENCE.VIEW.ASYNC.S ;  /* 0x00000000000073c6 */ /* 0x004ea20000000000 */
[----:B-1----:R-:W-:Y:S11]  /*6e60*/  LOP3.LUT P0, RZ, R6, 0x1, RZ, 0xc0, !PT ;  /* 0x0000000106ff7812 */ /* 0x002ff6000780c0ff */
[----:B------:R-:W-:Y:S02]  /*6e70*/  @!UPT UIADD3 URZ, UPT, UPT, URZ, URZ, URZ ;  /* 0x000000fffffff290 */ /* 0x000fe4000fffe0ff */
[----:B--2---:R-:W-:Y:S01]  /*6e80*/  VOTEU.ANY UP1, P0 ;  /* 0x0000000000ff7886 */ /* 0x004fe20000020100 */
[----:B------:R-:W-:Y:S01]  /*6e90*/  PLOP3.LUT P0, PT, PT, PT, UP1, 0x80, 0x8 ;  /* 0x000000000008781c */ /* 0x000fe20003f0f018 */
[----:B------:R-:W-:Y:S11]  /*6ea0*/  UP2UR UR47, UPR, URZ, 0x2 ;  /* 0x00000002ff2f7883 */ /* 0x000ff60008000000 */
[----:B------:R-:W-:Y:S01]  /*6eb0*/  @!UPT UIADD3 URZ, UPT, UPT, URZ, URZ, URZ ;  /* 0x000000fffffff290 */ /* 0x000fe2000fffe0ff */
[----:B---3--:R-:W-:Y:S02]  /*6ec0*/  @P0 SHF.R.U32.HI R0, RZ, 0x10, R5 ;  /* 0x00000010ff000819 */ /* 0x008fe40000011605 */
        /* <DEDUP_REMOVED lines=12> */
[----:B------:R-:W2:Y:S01]  /*6f90*/  LDCU UR12, c[0x0][0xb20] ;  /* 0x00016400ff0c77ac */ /* 0x000ea20008000800 */
[----:B------:R-:W-:Y:S02]  /*6fa0*/  UIMAD.WIDE.U32 UR4, UR49, UR55, URZ ;  /* 0x00000037310472a5 */ /* 0x000fe4000f8e00ff */
[----:B------:R-:W-:Y:S02]  /*6fb0*/  UIMAD.WIDE.U32 UR6, UR50, UR52, URZ ;  /* 0x00000034320672a5 */ /* 0x000fe4000f8e00ff */
[----:B------:R-:W-:Y:S02]  /*6fc0*/  UISETP.NE.AND UP0, UPT, UR54, 0x1, UPT ;  /* 0x000000013600788c */ /* 0x000fe4000bf05270 */
[----:B------:R-:W-:Y:S02]  /*6fd0*/  UIMAD.WIDE.U32 UR8, UR37, UR55, URZ ;  /* 0x00000037250872a5 */ /* 0x000fe4000f8e00ff */
[----:B------:R-:W-:Y:S02]  /*6fe0*/  UIMAD.WIDE.U32 UR10, UR38, UR52, URZ ;  /* 0x00000034260a72a5 */ /* 0x000fe4000f8e00ff */
[----:B------:R-:W-:Y:S02]  /*6ff0*/  UISETP.NE.AND UP1, UPT, UR41, 0x1, UPT ;  /* 0x000000012900788c */ /* 0x000fe4000bf25270 */
[----:B------:R-:W-:Y:S01]  /*7000*/  UISETP.NE.AND UP2, UPT, UR40, 0x1, UPT ;  /* 0x000000012800788c */ /* 0x000fe2000bf45270 */
[----:B------:R-:W-:Y:S02]  /*7010*/  UMOV UR4, UR5 ;  /* 0x0000000500047c82 */ /* 0x000fe40008000000 */
[----:B--2---:R-:W-:Y:S03]  /*7020*/  USHF.R.U32.HI UR5, URZ, UR12, UR4 ;  /* 0x0000000cff057299 */ /* 0x004fe60008011604 */
[----:B------:R-:W-:Y:S02]  /*7030*/  UMOV UR4, UR7 ;  /* 0x0000000700047c82 */ /* 0x000fe40008000000 */
[----:B------:R-:W-:Y:S02]  /*7040*/  USHF.R.U32.HI UR7, URZ, UR53, UR4 ;  /* 0x00000035ff077299 */ /* 0x000fe40008011604 */
[----:B------:R-:W-:Y:S02]  /*7050*/  USEL UR4, UR49, UR5, !UP0 ;  /* 0x0000000531047287 */ /* 0x000fe4000c000000 */
[----:B------:R-:W-:Y:S01]  /*7060*/  USEL UR7, UR50, UR7, !UP1 ;  /* 0x0000000732077287 */ /* 0x000fe2000c800000 */
[----:B------:R-:W-:Y:S01]  /*7070*/  UMOV UR5, UR9 ;  /* 0x0000000900057c82 */ /* 0x000fe20008000000 */
[----:B------:R-:W-:Y:S02]  /*7080*/  UIMAD.WIDE.U32 UR8, UR4, UR42, URZ ;  /* 0x0000002a040872a5 */ /* 0x000fe4000f8e00ff */
[----:B------:R-:W-:Y:S03]  /*7090*/  USHF.R.U32.HI UR6, URZ, UR12, UR5 ;  /* 0x0000000cff067299 */ /* 0x000fe60008011605 */
[----:B------:R-:W-:Y:S01]  /*70a0*/  UMOV UR5, UR11 ;  /* 0x0000000b00057c82 */ /* 0x000fe20008000000 */
[----:B------:R-:W-:Y:S02]  /*70b0*/  UIMAD.WIDE.U32 UR10, UR7, UR42, URZ ;  /* 0x0000002a070a72a5 */ /* 0x000fe4000f8e00ff */
[----:B------:R-:W-:Y:S02]  /*70c0*/  USHF.R.U32.HI UR12, URZ, UR53, UR5 ;  /* 0x00000035ff0c7299 */ /* 0x000fe40008011605 */
[----:B------:R-:W-:Y:S01]  /*70d0*/  USEL UR6, UR37, UR6, !UP0 ;  /* 0x0000000625067287 */ /* 0x000fe2000c000000 */
[----:B------:R-:W-:Y:S02]  /*70e0*/  UMOV UR5, UR9 ;  /* 0x0000000900057c82 */ /* 0x000fe40008000000 */
[----:B------:R-:W-:Y:S01]  /*70f0*/  UMOV UR10, UR11 ;  /* 0x0000000b000a7c82 */ /* 0x000fe20008000000 */
[----:B------:R-:W-:Y:S02]  /*7100*/  @UP2 USHF.R.U32.HI UR4, URZ, UR43, UR5 ;  /* 0x0000002bff042299 */ /* 0x000fe40008011605 */
[----:B------:R-:W-:Y:S02]  /*7110*/  @UP2 USHF.R.U32.HI UR7, URZ, UR43, UR10 ;  /* 0x0000002bff072299 */ /* 0x000fe4000801160a */
[----:B------:R-:W-:Y:S02]  /*7120*/  UIMAD UR4, UR40, UR4, URZ ;  /* 0x00000004280472a4 */ /* 0x000fe4000f8e02ff */
[----:B------:R-:W-:Y:S02]  /*7130*/  UIMAD.WIDE.U32 UR10, UR6, UR42, URZ ;  /* 0x0000002a060a72a5 */ /* 0x000fe4000f8e00ff */
[----:B------:R-:W-:Y:S02]  /*7140*/  USEL UR5, UR38, UR12, !UP1 ;  /* 0x0000000c26057287 */ /* 0x000fe4000c800000 */
[----:B------:R-:W-:Y:S02]  /*7150*/  UIMAD UR8, UR40, UR7, URZ ;  /* 0x00000007280872a4 */ /* 0x000fe4000f8e02ff */
[----:B------:R-:W-:Y:S03]  /*7160*/  UISETP.GE.AND UP0, UPT, UR6, UR4, UPT ;  /* 0x000000040600728c */ /* 0x000fe6000bf06270 */
[----:B------:R-:W-:Y:S01]  /*7170*/  UMOV UR4, UR11 ;  /* 0x0000000b00047c82 */ /* 0x000fe20008000000 */
[----:B------:R-:W-:Y:S02]  /*7180*/  UISETP.GE.OR UP0, UPT, UR5, UR8, UP0 ;  /* 0x000000080500728c */ /* 0x000fe40008706670 */
[----:B------:R-:W-:Y:S02]  /*7190*/  USHF.R.U32.HI UR4, URZ, UR43, UR4 ;  /* 0x0000002bff047299 */ /* 0x000fe40008011604 */
[----:B------:R-:W-:Y:S02]  /*71a0*/  UIMAD.WIDE.U32 UR8, UR5, UR42, URZ ;  /* 0x0000002a050872a5 */ /* 0x000fe4000f8e00ff */
[----:B------:R-:W-:Y:S02]  /*71b0*/  USEL UR11, UR6, UR4, !UP2 ;  /* 0x00000004060b7287 */ /* 0x000fe4000d000000 */
[----:B------:R-:W-:Y:S02]  /*71c0*/  UIADD3 UR8, UPT, UPT, -UR5, URZ, URZ ;  /* 0x000000ff05087290 */ /* 0x000fe4000fffe1ff */
[----:B------:R-:W-:Y:S01]  /*71d0*/  UIADD3 UR10, UPT, UPT, -UR11, URZ, URZ ;  /* 0x000000ff0b0a7290 */ /* 0x000fe2000fffe1ff */
[----:B------:R-:W-:Y:S01]  /*71e0*/  @!UP0 UMOV UR4, UR9 ;  /* 0x0000000900048c82 */ /* 0x000fe20008000000 */
[----:B------:R-:W-:Y:S02]  /*71f0*/  UIADD3 UR9, UPT, UPT, -UR6, URZ, URZ ;  /* 0x000000ff06097290 */ /* 0x000fe4000fffe1ff */
[----:B------:R-:W-:Y:S02]  /*7200*/  @!UP0 USHF.R.U32.HI UR4, URZ, UR43, UR4 ;  /* 0x0000002bff048299 */ /* 0x000fe40008011604 */
[----:B------:R-:W-:Y:S02]  /*7210*/  UIMAD UR10, UR40, UR10, UR6 ;  /* 0x0000000a280a72a4 */ /* 0x000fe4000f8e0206 */
[----:B------:R-:W-:Y:S04]  /*7220*/  @!UP0 USEL UR4, UR5, UR4, !UP2 ;  /* 0x0000000405048287 */ /* 0x000fe8000d000000 */
[----:B------:R-:W-:Y:S02]  /*7230*/  @!UP0 UIMAD UR10, UR7, UR10, UR4 ;  /* 0x0000000a070a82a4 */ /* 0x000fe4000f8e0204 */
[----:B------:R-:W-:Y:S02]  /*7240*/  @!UP0 UIADD3 UR11, UPT, UPT, UR11, -UR4, URZ ;  /* 0x800000040b0b8290 */ /* 0x000fe4000fffe0ff */
[----:B------:R-:W-:Y:S02]  /*7250*/  UIMAD UR7, UR41, UR8, UR38 ;  /* 0x00000008290772a4 */ /* 0x000fe4000f8e0226 */
[----:B------:R-:W-:Y:S02]  /*7260*/  @!UP0 UIMAD UR6, UR11, UR40, UR5 ;  /* 0x000000280b0682a4 */ /* 0x000fe4000f8e0205 */
[----:B------:R-:W-:Y:S01]  /*7270*/  UIMAD UR4, UR54, UR9, UR37 ;  /* 0x00000009360472a4 */ /* 0x000fe2000f8e0225 */
[----:B------:R-:W-:Y:S02]  /*7280*/  @!UP0 UMOV UR5, UR10 ;  /* 0x0000000a00058c82 */ /* 0x000fe40008000000 */
[----:B------:R-:W-:Y:S02]  /*7290*/  UIMAD UR38, UR5, UR41, UR7 ;  /* 0x00000029052672a4 */ /* 0x000fe4000f8e0207 */
[----:B------:R-:W-:Y:S11]  /*72a0*/  UIMAD UR37, UR6, UR54, UR4 ;  /* 0x00000036062572a4 */ /* 0x000ff6000f8e0204 */
[----:B------:R-:W-:Y:S01]  /*72b0*/  @!UPT UIADD3 URZ, UPT, UPT, URZ, URZ, URZ ;  /* 0x000000fffffff290 */ /* 0x000fe2000fffe0ff */
.L_x_136:
[----:B------:R-:W-:Y:S01]  /*72c0*/  UISETP.NE.AND UP0, UPT, UR39, 0x1, UPT ;  /* 0x000000012700788c */ /* 0x000fe2000bf05270 */
[----:B------:R-:W-:Y:S10]  /*72d0*/  IADD3 R82, PT, PT, R82, 0x1, RZ ;  /* 0x0000000152527810 */ /* 0x000ff40007ffe0ff */
[----:B------:R-:W2:Y:S01]  /*72e0*/  @!UP0 LDCU.128 UR12, c[0x0][0xb10] ;  /* 0x00016200ff0c87ac */ /* 0x000ea20008000c00 */
[----:B------:R-:W3:Y:S01]  /*72f0*/  @!UP0 LDCU UR5, c[0x0][0xb0c] ;  /* 0x00016180ff0587ac */ /* 0x000ee20008000800 */
[----:B------:R-:W4:Y:S01]  /*7300*/  @!UP0 LDCU UR10, c[0x0][0xb20] ;  /* 0x00016400ff0a87ac */ /* 0x000f220008000800 */
[----:B--2---:R-:W-:Y:S02]  /*7310*/  UIMAD.WIDE.U32 UR8, UR38, UR12, URZ ;  /* 0x0000000c260872a5 */ /* 0x004fe4000f8e00ff */
[----:B------:R-:W-:Y:S02]  /*7320*/  UIMAD.WIDE.U32 UR6, UR37, UR15, URZ ;  /* 0x0000000f250672a5 */ /* 0x000fe4000f8e00ff */
[----:B------:R-:W-:Y:S03]  /*7330*/  @!UP0 UISETP.NE.AND UP1, UPT, UR14, 0x1, UPT ;  /* 0x000000010e00888c */ /* 0x000fe6000bf25270 */
[----:B------:R-:W-:Y:S01]  /*7340*/  @!UP0 UMOV UR4, UR9 ;  /* 0x0000000900048c82 */ /* 0x000fe20008000000 */
[----:B---3--:R-:W-:Y:S02]  /*7350*/  @!UP0 UISETP.NE.AND UP2, UPT, UR5, 0x1, UPT ;  /* 0x000000010500888c */ /* 0x008fe4000bf45270 */
[----:B------:R-:W-:Y:S01]  /*7360*/  @!UP0 USHF.R.U32.HI UR4, URZ, UR13, UR4 ;  /* 0x0000000dff048299 */ /* 0x000fe20008011604 */
[----:B------:R-:W-:Y:S02]  /*7370*/  @!UP0 UMOV UR6, UR7 ;  /* 0x0000000700068c82 */ /* 0x000fe40008000000 */
[----:B----4-:R-:W-:Y:S02]  /*7380*/  @!UP0 USHF.R.U32.HI UR6, URZ, UR10, UR6 ;  /* 0x0000000aff068299 */ /* 0x010fe40008011606 */
[----:B------:R-:W-:Y:S02]  /*7390*/  @!UP0 USEL UR7, UR38, UR4, !UP2 ;  /* 0x0000000426078287 */ /* 0x000fe4000d000000 */
[----:B------:R-:W-:Y:S04]  /*73a0*/  @!UP0 USEL UR6, UR37, UR6, !UP1 ;  /* 0x0000000625068287 */ /* 0x000fe8000c800000 */
[----:B------:R-:W-:Y:S02]  /*73b0*/  @!UP0 UIADD3 UR4, UPT, UPT, -UR7, UR6, URZ ;  /* 0x0000000607048290 */ /* 0x000fe4000fffe1ff */
[----:B------:R-:W-:Y:S02]  /*73c0*/  @!UP0 UIADD3 UR6, UPT, UPT, UR7, -UR6, URZ ;  /* 0x8000000607068290 */ /* 0x000fe4000fffe0ff */
[----:B------:R-:W-:Y:S02]  /*73d0*/  @!UP0 UIMAD UR38, UR4, UR5, UR38 ;  /* 0x00000005042682a4 */ /* 0x000fe4000f8e0226 */
[----:B------:R-:W-:Y:S02]  /*73e0*/  @!UP0 UIMAD UR37, UR6, UR14, UR37 ;  /* 0x0000000e062582a4 */ /* 0x000fe4000f8e0225 */
[----:B------:R-:W-:Y:S09]  /*73f0*/  ULOP3.LUT UP0, URZ, UR56, 0x1b0, URZ, 0xc0, !UPT ;  /* 0x000001b038ff7892 */ /* 0x000ff2000f80c0ff */
[----:B------:R-:W-:Y:S05]  /*7400*/  BRA.U !UP0, `(.L_x_137) ;  /* 0x0000000108407547 */ /* 0x000fea000b800000 */
[----:B------:R-:W2:Y:S01]  /*7410*/  LDCU.64 UR8, c[0x4][0x80] ;  /* 0x01001000ff0877ac */ /* 0x000ea20008000a00 */
[----:B------:R-:W-:Y:S01]  /*7420*/  MOV R3, 0x0 ;  /* 0x0000000000037802 */ /* 0x000fe20000000f00 */
[----:B------:R-:W-:Y:S02]  /*7430*/  HFMA2 R12, -RZ, RZ, 0, 5.9604644775390625e-08 ;  /* 0x00000001ff0c7431 */ /* 0x000fe400000001ff */
[----:B------:R-:W-:Y:S02]  /*7440*/  IMAD.MOV.U32 R8, RZ, RZ, 0x70 ;  /* 0x00000070ff087424 */ /* 0x000fe400078e00ff */
[----:B------:R-:W-:Y:S01]  /*7450*/  IMAD.MOV.U32 R13, RZ, RZ, RZ ;  /* 0x000000ffff0d7224 */ /* 0x000fe200078e00ff */
[----:B------:R-:W3:Y:S01]  /*7460*/  LDCU.64 UR6, c[0x4][0x88] ;  /* 0x01001100ff0677ac */ /* 0x000ee20008000a00 */
[----:B------:R-:W4:Y:S01]  /*7470*/  LDC.64 R2, c[0x4][R3] ;  /* 0x0100000003027b82 */ /* 0x000f220000000a00 */
[----:B------:R-:W1:Y:S01]  /*7480*/  LDCU.64 UR4, c[0x4][0x8] ;  /* 0x01000100ff0477ac */ /* 0x000e620008000a00 */
[----:B--2---:R-:W-:Y:S01]  /*7490*/  MOV R5, UR9 ;  /* 0x0000000900057c02 */ /* 0x004fe20008000f00 */
[----:B------:R-:W-:Y:S01]  /*74a0*/  IMAD.U32 R4, RZ, RZ, UR8 ;  /* 0x00000008ff047e24 */ /* 0x000fe2000f8e00ff */
[----:B---3--:R-:W-:Y:S01]  /*74b0*/  MOV R7, UR7 ;  /* 0x0000000700077c02 */ /* 0x008fe20008000f00 */
[----:B------:R-:W-:Y:S01]  /*74c0*/  IMAD.U32 R6, RZ, RZ, UR6 ;  /* 0x00000006ff067e24 */ /* 0x000fe2000f8e00ff */
[----:B-1----:R-:W-:Y:S01]  /*74d0*/  MOV R11, UR5 ;  /* 0x00000005000b7c02 */ /* 0x002fe20008000f00 */
[----:B------:R-:W-:Y:S02]  /*74e0*/  IMAD.U32 R10, RZ, RZ, UR4 ;  /* 0x00000004ff0a7e24 */ /* 0x000fe4000f8e00ff */
[----:B------:R-:W-:Y:S07]  /*74f0*/  LEPC R20, `(.L_x_137) ;  /* 0x000000001014794e */ /* 0x000fee0000000000 */
[----:B----45:R-:W-:Y:S05]  /*7500*/  CALL.ABS.NOINC R2 ;  /* 0x0000000002007343 */ /* 0x030fea0003c00000 */
.L_x_137:
[----:B------:R-:W-:Y:S01]  /*7510*/  LOP3.LUT P0, RZ, R86, 0x1b0, RZ, 0xc0, !PT ;  /* 0x000001b056ff7812 */ /* 0x000fe2000780c0ff */
[----:B------:R-:W-:Y:S11]  /*7520*/  BSSY.RECONVERGENT B6, `(.L_x_138) ;  /* 0x0000013000067945 */ /* 0x000ff60003800200 */
[----:B------:R-:W-:Y:S01]  /*7530*/  @!UPT UIADD3 URZ, UPT, UPT, URZ, URZ, URZ ;  /* 0x000000fffffff290 */ /* 0x000fe2000fffe0ff */
[----:B------:R-:W-:Y:S05]  /*7540*/  @!P0 BRA `(.L_x_139) ;  /* 0x0000000000408947 */ /* 0x000fea0003800000 */
        /* <DEDUP_REMOVED lines=16> */
.L_x_139:
[----:B------:R-:W-:Y:S05]  /*7650*/  BSYNC.RECONVERGENT B6 ;  /* 0x0000000000067941 */ /* 0x000fea0003800200 */
.L_x_138:
[----:B------:R-:W-:Y:S01]  /*7660*/  ISETP.NE.U32.AND P3, PT, R76, RZ, PT ;  /* 0x000000ff4c00720c */ /* 0x000fe20003f65070 */
[----:B------:R-:W-:Y:S01]  /*7670*/  UISETP.NE.AND UP1, UPT, UR61, URZ, UPT ;  /* 0x000000ff3d00728c */ /* 0x000fe2000bf25270 */
[----:B------:R-:W-:Y:S02]  /*7680*/  ISETP.NE.U32.AND P4, PT, R72, RZ, PT ;  /* 0x000000ff4800720c */ /* 0x000fe40003f85070 */
[----:B------:R-:W-:Y:S02]  /*7690*/  ISETP.NE.AND.EX P3, PT, R77, RZ, PT, P3 ;  /* 0x000000ff4d00720c */ /* 0x000fe40003f65330 */
[----:B------:R-:W-:Y:S02]  /*76a0*/  PLOP3.LUT P1, PT, PT, PT, PT, 0x8, 0x80 ;  /* 0x000000000080781c */ /* 0x000fe40003f2e170 */
[----:B------:R-:W-:Y:S02]  /*76b0*/  PLOP3.LUT P0, PT, PT, PT, UP1, 0x80, 0x8 ;  /* 0x000000000008781c */ /* 0x000fe40003f0f018 */
[----:B------:R-:W-:Y:S02]  /*76c0*/  ISETP.NE.AND.EX P4, PT, R73, RZ, PT, P4 ;  /* 0x000000ff4900720c */ /* 0x000fe40003f85340 */
[----:B------:R-:W2:Y:S09]  /*76d0*/  @UP1 LDCU.64 UR4, c[0x0][0x888] ;  /* 0x00011100ff0417ac */ /* 0x000eb20008000a00 */
[----:B------:R-:W-:Y:S01]  /*76e0*/  @P0 PLOP3.LUT P1, PT, P3, PT, PT, 0x80, 0x8 ;  /* 0x000000000008081c */ /* 0x000fe20001f2f070 */
[----:B--2---:R-:W-:Y:S04]  /*76f0*/  @UP1 UISETP.NE.U32.AND UP0, UPT, UR4, URZ, UPT ;  /* 0x000000ff0400128c */ /* 0x004fe8000bf05070 */
[----:B------:R-:W-:Y:S04]  /*7700*/  @UP1 UISETP.NE.AND.EX UP0, UPT, UR5, URZ, UPT, UP0 ;  /* 0x000000ff0500128c */ /* 0x000fe8000bf05300 */
[----:B------:R-:W-:Y:S01]  /*7710*/  @UP1 USEL UR4, URZ, 0xffffffff, UP0 ;  /* 0xffffffffff041887 */ /* 0x000fe20008000000 */
[----:B------:R-:W-:Y:S11]  /*7720*/  @!P3 BRA `(.L_x_140) ;  /* 0x000000000030b947 */ /* 0x000ff60003800000 */
[----:B------:R-:W-:Y:S01]  /*7730*/  ISETP.NE.U32.AND P2, PT, R74, RZ, PT ;  /* 0x000000ff4a00720c */ /* 0x000fe20003f45070 */
[----:B------:R-:W2:Y:S01]  /*7740*/  LDCU.64 UR6, c[0x0][0x358] ;  /* 0x00006b00ff0677ac */ /* 0x000ea20008000a00 */
[----:B------:R-:W-:Y:S02]  /*7750*/  IMAD.MOV.U32 R80, RZ, RZ, 0x1 ;  /* 0x00000001ff507424 */ /* 0x000fe400078e00ff */
[----:B------:R-:W-:Y:S11]  /*7760*/  ISETP.NE.AND.EX P2, PT, R75, RZ, PT, P2 ;  /* 0x000000ff4b00720c */ /* 0x000ff60003f45320 */
[----:B------:R-:W-:Y:S02]  /*7770*/  @!UPT UIADD3 URZ, UPT, UPT, URZ, URZ, URZ ;  /* 0x000000fffffff290 */ /* 0x000fe4000fffe0ff */
[----:B------:R-:W3:Y:S01]  /*7780*/  @P2 LDC.64 R2, c[0x0][0x888] ;  /* 0x00022200ff022b82 */ /* 0x000ee20000000a00 */
[----:B-1----:R-:W-:Y:S04]  /*7790*/  @P2 IMAD R0, R76, UR36, RZ ;  /* 0x000000244c002c24 */ /* 0x002fe8000f8e02ff */
[----:B---3--:R-:W-:Y:S04]  /*77a0*/  @P2 IMAD.WIDE R2, R0, 0x4, R2 ;  /* 0x0000000400022825 */ /* 0x008fe800078e0202 */
[----:B------:R-:W-:Y:S01]  /*77b0*/  HFMA2 R0, -RZ, RZ, 0, 5.9604644775390625e-08 ;  /* 0x00000001ff007431 */ /* 0x000fe200000001ff */
[----:B--2--5:R2:W5:Y:S04]  /*77c0*/  @P2 LDG.E R39, desc[UR6][R2.64] ;  /* 0x0000000602272981 */ /* 0x024568000c1e1900 */
[----:B------:R-:W-:Y:S01]  /*77d0*/  @!P2 PRMT R80, R0, 0x7610, R80 ;  /* 0x000076100050a816 */ /* 0x000fe20000000050 */
[----:B--2---:R-:W3:Y:S06]  /*77e0*/  @!P2 LDC R39, c[0x0][0x880] ;  /* 0x00022000ff27ab82 */ /* 0x004eec0000000800 */
.L_x_140:
[----:B------:R-:W-:Y:S05]  /*77f0*/  @!P4 BRA `(.L_x_141) ;  /* 0x000000000024c947 */ /* 0x000fea0003800000 */
[----:B------:R-:W-:Y:S01]  /*7800*/  ISETP.NE.U32.AND P2, PT, R70, RZ, PT ;  /* 0x000000ff4600720c */ /* 0x000fe20003f45070 */
[----:B------:R-:W2:Y:S03]  /*7810*/  LDCU.64 UR6, c[0x0][0x358] ;  /* 0x00006b00ff0677ac */ /* 0x000ea60008000a00 */
[----:B------:R-:W-:Y:S11]  /*7820*/  ISETP.NE.AND.EX P2, PT, R71, RZ, PT, P2 ;  /* 0x000000ff4700720c */ /* 0x000ff60003f45320 */
[----:B------:R-:W-:Y:S02]  /*7830*/  @!UPT UIADD3 URZ, UPT, UPT, URZ, URZ, URZ ;  /* 0x000000fffffff290 */ /* 0x000fe4000fffe0ff */
[----:B------:R-:W4:Y:S01]  /*7840*/  @P2 LDC.64 R2, c[0x0][0x8a8] ;  /* 0x00022a00ff022b82 */ /* 0x000f220000000a00 */
[----:B-1----:R-:W-:Y:S04]  /*7850*/  @P2 IMAD R0, R72, UR36, RZ ;  /* 0x0000002448002c24 */ /* 0x002fe8000f8e02ff */
[----:B----4-:R-:W-:Y:S05]  /*7860*/  @P2 IMAD.WIDE R2, R0, 0x4, R2 ;  /* 0x0000000400022825 */ /* 0x010fea00078e0202 */
[----:B--2--5:R2:W5:Y:S02]  /*7870*/  @P2 LDG.E R38, desc[UR6][R2.64] ;  /* 0x0000000602262981 */ /* 0x024564000c1e1900 */
[----:B--2---:R-:W4:Y:S02]  /*7880*/  @!P2 LDC R38, c[0x0][0x8a0] ;  /* 0x00022800ff26ab82 */ /* 0x004f240000000800 */
.L_x_141:
[----:B---3-5:R-:W-:Y:S01]  /*7890*/  @P0 ISETP.NE.AND P4, PT, R39, RZ, PT ;  /* 0x000000ff2700020c */ /* 0x028fe20003f85270 */
[----:B-1----:R-:W-:Y:S01]  /*78a0*/  IMAD.U32 R0, RZ, RZ, UR4 ;  /* 0x00000004ff007e24 */ /* 0x002fe2000f8e00ff */
[----:B------:R-:W-:Y:S01]  /*78b0*/  @P0 LOP3.LUT P2, RZ, R80, 0xff, RZ, 0xc0, !PT ;  /* 0x000000ff50ff0812 */ /* 0x000fe2000784c0ff */
[----:B------:R-:W-:Y:S01]  /*78c0*/  BSSY B1, `(.L_x_142) ;  /* 0x0000039000017945 */ /* 0x000fe20003800000 */
[----:B------:R-:W-:Y:S02]  /*78d0*/  @P0 SEL R2, RZ, 0xffffffff, P4 ;  /* 0xffffffffff020807 */ /* 0x000fe40002000000 */
[----:B------:R-:W-:Y:S02]  /*78e0*/  CS2R R46, SRZ ;  /* 0x00000000002e7805 */ /* 0x000fe4000001ff00 */
[----:B------:R-:W-:Y:S02]  /*78f0*/  LEA R16, R36, UR44, 0x3 ;  /* 0x0000002c24107c11 */ /* 0x000fe4000f8e18ff */
[----:B------:R-:W-:Y:S02]  /*7900*/  CS2R R44, SRZ ;  /* 0x00000000002c7805 */ /* 0x000fe4000001ff00 */
[----:B------:R-:W-:Y:S02]  /*7910*/  @P1 SEL R2, R0, R2, !P2 ;  /* 0x0000000200021207 */ /* 0x000fe40005000000 */
[----:B------:R-:W-:Y:S02]  /*7920*/  CS2R R42, SRZ ;  /* 0x00000000002a7805 */ /* 0x000fe4000001ff00 */
[----:B------:R-:W-:Y:S02]  /*7930*/  SHF.L.U32 R3, R85, 0x1f, RZ ;  /* 0x0000001f55037819 */ /* 0x000fe400000006ff */
[----:B------:R-:W-:Y:S02]  /*7940*/  CS2R R40, SRZ ;  /* 0x0000000000287805 */ /* 0x000fe4000001ff00 */
[----:B------:R-:W-:Y:S02]  /*7950*/  @P0 LOP3.LUT R2, R2, 0x1, RZ, 0xc0, !PT ;  /* 0x0000000102020812 */ /* 0x000fe400078ec0ff */
[----:B------:R-:W-:Y:S02]  /*7960*/  PLOP3.LUT P5, PT, PT, PT, PT, 0x8, 0x80 ;  /* 0x000000000080781c */ /* 0x000fe40003fae170 */
[----:B------:R-:W-:Y:S02]  /*7970*/  ISETP.NE.U32.OR P1, PT, R2, 0x1, !P0 ;  /* 0x000000010200780c */ /* 0x000fe40004725470 */
[----:B------:R-:W-:Y:S11]  /*7980*/  LEA.HI R2, R36, R36, RZ, 0x1 ;  /* 0x0000002424027211 */ /* 0x000ff600078f08ff */
[----:B------:R-:W-:Y:S04]  /*7990*/  @P1 SHF.L.U32 R0, R83, 0x1f, RZ ;  /* 0x0000001f53001819 */ /* 0x000fe800000006ff */
[----:B------:R1:W2:Y:S01]  /*79a0*/  @P1 SYNCS.PHASECHK.TRANS64.TRYWAIT P0, [UR44+0x360], R0 ;  /* 0x00036000ff0015a7 */ /* 0x0002a2000800112c */
[----:B------:R3:W3:Y:S01]  /*79b0*/  SYNCS.PHASECHK.TRANS64.TRYWAIT P4, [R16+URZ+0x3a0], R3 ;  /* 0x0003a003100075a7 */ /* 0x0006e200080811ff */
[C---:B-1----:R-:W-:Y:S01]  /*79c0*/  IMAD.SHL.U32 R0, R2.reuse, 0x20, RZ ;  /* 0x0000002002007824 */ /* 0x042fe200078e00ff */
[----:B------:R-:W-:Y:S04]  /*79d0*/  LOP3.LUT R2, R2, 0xffe, RZ, 0xc0, !PT ;  /* 0x00000ffe02027812 */ /* 0x000fe800078ec0ff */
[----:B------:R-:W-:Y:S01]  /*79e0*/  LOP3.LUT R0, R0, 0xffffffc0, RZ, 0xc0, !PT ;  /* 0xffffffc000007812 */ /* 0x000fe200078ec0ff */
[----:B------:R-:W-:Y:S04]  /*79f0*/  IMAD.IADD R2, R36, 0x1, -R2 ;  /* 0x0000000124027824 */ /* 0x000fe800078e0a02 */
[----:B------:R-:W-:Y:S04]  /*7a00*/  IMAD.IADD R0, R37, 0x1, R0 ;  /* 0x0000000125007824 */ /* 0x000fe800078e0200 */
[----:B------:R-:W-:Y:S01]  /*7a10*/  IMAD R2, R2, 0x100000, R0 ;  /* 0x0010000002027824 */ /* 0x000fe200078e0200 */
[----:B--2---:R-:W-:Y:S01]  /*7a20*/  @P1 PLOP3.LUT P5, PT, P0, PT, PT, 0x8, 0x80 ;  /* 0x000000000080181c */ /* 0x004fe200007ae170 */
[----:B------:R-:W-:Y:S01]  /*7a30*/  @!UPT UIADD3 URZ, UPT, UPT, URZ, URZ, URZ ;  /* 0x000000fffffff290 */ /* 0x000fe2000fffe0ff */
[----:B---3--:R-:W-:Y:S11]  /*7a40*/  @!P1 BRA `(.L_x_143) ;  /* 0x0000000000809947 */ /* 0x008ff60003800000 */
[----:B------:R-:W-:Y:S01]  /*7a50*/  ISETP.NE.U32.AND P0, PT, RZ, UR58, PT ;  /* 0x0000003aff007c0c */ /* 0x000fe2000bf05070 */
[----:B------:R-:W-:Y:S01]  /*7a60*/  BSSY B0, `(.L_x_144) ;  /* 0x0000012000007945 */ /* 0x000fe20003800000 */
[----:B------:R-:W-:Y:S02]  /*7a70*/  ISETP.NE.AND P2, PT, R39, RZ, PT ;  /* 0x000000ff2700720c */ /* 0x000fe40003f45270 */
[----:B------:R-:W-:Y:S02]  /*7a80*/  CS2R R42, SRZ ;  /* 0x00000000002a7805 */ /* 0x000fe4000001ff00 */
[----:B------:R-:W-:Y:S02]  /*7a90*/  ISETP.NE.AND.EX P0, PT, RZ, UR59, PT, P0 ;  /* 0x0000003bff007c0c */ /* 0x000fe4000bf05300 */
[----:B------:R-:W-:Y:S02]  /*7aa0*/  CS2R R40, SRZ ;  /* 0x0000000000287805 */ /* 0x000fe4000001ff00 */
[----:B------:R-:W-:Y:S02]  /*7ab0*/  LOP3.LUT P1, RZ, R80, 0xff, RZ, 0xc0, !PT ;  /* 0x000000ff50ff7812 */ /* 0x000fe4000782c0ff */
[----:B------:R-:W-:Y:S02]  /*7ac0*/  CS2R R46, SRZ ;  /* 0x00000000002e7805 */ /* 0x000fe4000001ff00 */
[----:B------:R-:W-:Y:S02]  /*7ad0*/  SEL R0, RZ, 0xffffffff, P2 ;  /* 0xffffffffff007807 */ /* 0x000fe40001000000 */
[----:B------:R-:W-:Y:S02]  /*7ae0*/  CS2R R44, SRZ ;  /* 0x00000000002c7805 */ /* 0x000fe4000001ff00 */
[----:B------:R-:W-:Y:S04]  /*7af0*/  SEL R4, RZ, 0xffffffff, P0 ;  /* 0xffffffffff047807 */ /* 0x000fe80000000000 */
[----:B------:R-:W-:Y:S04]  /*7b00*/  @P3 SEL R0, R4, R0, !P1 ;  /* 0x0000000004003207 */ /* 0x000fe80004800000 */
[----:B------:R-:W-:Y:S04]  /*7b10*/  LOP3.LUT R0, R0, 0x1, RZ, 0xc0, !PT ;  /* 0x0000000100007812 */ /* 0x000fe800078ec0ff */
[----:B------:R-:W-:Y:S01]  /*7b20*/  ISETP.NE.U32.AND P0, PT, R0, 0x1, PT ;  /* 0x000000010000780c */ /* 0x000fe20003f05070 */
[----:B------:R-:W-:Y:S01]  /*7b30*/  @!UPT UIADD3 URZ, UPT, UPT, URZ, URZ, URZ ;  /* 0x000000fffffff290 */ /* 0x000fe2000fffe0ff */
[----:B------:R-:W-:Y:S11]  /*7b40*/  @!P5 BRA `(.L_x_145) ;  /* 0x00000000000cd947 */ /* 0x000ff60003800000 */
[----:B------:R-:W-:Y:S04]  /*7b50*/  SHF.L.U32 R4, R83, 0x1f, RZ ;  /* 0x0000001f53047819 */ /* 0x000fe800000006ff */
[----:B------:R-:W1:Y:S02]  /*7b60*/  SYNCS.PHASECHK.TRANS64.TRYWAIT P1, [UR44+0x360], R4 ;  /* 0x00036004ff0075a7 */ /* 0x000e64000802112c */
[----:B-1----:R-:W-:Y:S05]  /*7b70*/  @!P1 BRA `(.L_x_146) ;  /* 0x00000028001c9947 */ /* 0x002fea0003800000 */
.L_x_145:
[----:B------:R-:W-:Y:S05]  /*7b80*/  BSYNC B0 ;  /* 0x0000000000007941 */ /* 0x000fea0003800000 */
.L_x_144:
[----:B------:R2:W3:Y:S01]  /*7b90*/  @P0 LDS.128 R40, [R79+UR44+0x600] ;  /* 0x0006002c4f280984 */ /* 0x0004e20008000c00 */
[----:B------:R-:W-:Y:S01]  /*7ba0*/  UIADD3 UR4, UPT, UPT, UR44, 0x368, URZ ;  /* 0x000003682c047890 */ /* 0x000fe2000fffe0ff */
[----:B------:R-:W-:Y:S02]  /*7bb0*/  LOP3.LUT R83, R83, 0x1, RZ, 0x3c, !PT ;  /* 0x0000000153537812 */ /* 0x000fe400078e3cff */
[----:B------:R2:W1:Y:S01]  /*7bc0*/  @P0 LDS.128 R44, [R78+0x10] ;  /* 0x000010004e2c0984 */ /* 0x0004620000000c00 */
[----:B------:R-:W-:Y:S01]  /*7bd0*/  UPRMT UR4, UR48, 0x654, UR4 ;  /* 0x0000065430047896 */ /* 0x000fe20008000004 */
[----:B------:R-:W-:Y:S01]  /*7be0*/  @!PT LDS RZ, [RZ] ;  /* 0x00000000fffff984 */ /* 0x000fe20000000800 */
[----:B------:R-:W-:Y:S01]  /*7bf0*/  @!PT LDS RZ, [RZ] ;  /* 0x00000000fffff984 */ /* 0x000fe20000000800 */
[----:B------:R-:W-:Y:S01]  /*7c00*/  @!PT LDS RZ, [RZ] ;  /* 0x00000000fffff984 */ /* 0x000fe20000000800 */
[----:B------:R-:W-:Y:S01]  /*7c10*/  @!PT LDS RZ, [RZ] ;  /* 0x00000000fffff984 */ /* 0x000fe20000000800 */
[----:B------:R5:W-:Y:S06]  /*7c20*/  MEMBAR.ALL.CTA ;  /* 0x0000000000007992 */ /* 0x000bec0000008000 */
[----:B-----5:R-:W5:Y:S02]  /*7c30*/  FENCE.VIEW.ASYNC.S ;  /* 0x00000000000073c6 */ /* 0x020f640000000000 */
[----:B-----5:R-:W-:Y:S03]  /*7c40*/  SYNCS.ARRIVE.TRANS64.RED.A1T0 RZ, [UR4], RZ ;  /* 0x000000ffffff79a7 */ /* 0x020fe60008100404 */
.L_x_143:
[----:B------:R-:W-:Y:S05]  /*7c50*/  BSYNC B1 ;  /* 0x0000000000017941 */ /* 0x000fea0003800000 */
.L_x_142:
[----:B-1----:R-:W-:Y:S04]  /*7c60*/  SHF.R.U32.HI R0, RZ, 0x15, R2 ;  /* 0x00000015ff007819 */ /* 0x002fe80000011602 */
[----:B------:R-:W-:Y:S01]  /*7c70*/  LOP3.LUT P0, RZ, R0, 0x3, R81, 0x48, !PT ;  /* 0x0000000300ff7812 */ /* 0x000fe20007804851 */
[----:B------:R-:W-:Y:S01]  /*7c80*/  @!UPT UIADD3 URZ, UPT, UPT, URZ, URZ, URZ ;  /* 0x000000fffffff290 */ /* 0x000fe2000fffe0ff */
[----:B------:R-:W-:Y:S11]  /*7c90*/  @P4 BRA `(.L_x_147) ;  /* 0x0000000000084947 */ /* 0x000ff60003800000 */
[----:B------:R-:W1:Y:S02]  /*7ca0*/  SYNCS.PHASECHK.TRANS64.TRYWAIT P1, [R16+URZ+0x3a0], R3 ;  /* 0x0003a003100075a7 */ /* 0x000e6400080211ff */
[----:B-1----:R-:W-:Y:S05]  /*7cb0*/  @!P1 BRA `(.L_x_148) ;  /* 0x0000002400e49947 */ /* 0x002fea0003800000 */
.L_x_147:
[----:B------:R-:W-:Y:S05]  /*7cc0*/  @!P0 BRA `(.L_x_149) ;  /* 0x0000000000408947 */ /* 0x000fea0003800000 */
[----:B------:R-:W1:Y:S01]  /*7cd0*/  LDCU.64 UR8, c[0x4][0x70] ;  /* 0x01000e00ff0877ac */ /* 0x000e620008000a00 */
[----:B------:R-:W-:Y:S01]  /*7ce0*/  MOV R15, 0x0 ;  /* 0x00000000000f7802 */ /* 0x000fe20000000f00 */
[----:B------:R-:W-:Y:S02]  /*7cf0*/  HFMA2 R12, -RZ, RZ, 0, 5.9604644775390625e-08 ;  /* 0x00000001ff0c7431 */ /* 0x000fe400000001ff */
[----:B------:R-:W-:Y:S02]  /*7d00*/  IMAD.MOV.U32 R8, RZ, RZ, 0x192 ;  /* 0x00000192ff087424 */ /* 0x000fe400078e00ff */
[----:B------:R-:W-:Y:S01]  /*7d10*/  IMAD.MOV.U32 R13, RZ, RZ, RZ ;  /* 0x000000ffff0d7224 */ /* 0x000fe200078e00ff */
[----:B------:R-:W5:Y:S01]  /*7d20*/  LDCU.64 UR6, c[0x4][0x78] ;  /* 0x01000f00ff0677ac */ /* 0x000f620008000a00 */
[----:B------:R-:W2:Y:S01]  /*7d30*/  LDC.64 R14, c[0x4][R15] ;  /* 0x010000000f0e7b82 */ /* 0x000ea20000000a00 */
[----:B------:R-:W3:Y:S01]  /*7d40*/  LDCU.64 UR4, c[0x4][0x10] ;  /* 0x01000200ff0477ac */ /* 0x000ee20008000a00 */
[----:B-1----:R-:W-:Y:S01]  /*7d50*/  MOV R5, UR9 ;  /* 0x0000000900057c02 */ /* 0x002fe20008000f00 */
[----:B------:R-:W-:Y:S01]  /*7d60*/  IMAD.U32 R4, RZ, RZ, UR8 ;  /* 0x00000008ff047e24 */ /* 0x000fe2000f8e00ff */
[----:B-----5:R-:W-:Y:S01]  /*7d70*/  MOV R7, UR7 ;  /* 0x0000000700077c02 */ /* 0x020fe20008000f00 */
[----:B------:R-:W-:Y:S01]  /*7d80*/  IMAD.U32 R6, RZ, RZ, UR6 ;  /* 0x00000006ff067e24 */ /* 0x000fe2000f8e00ff */
[----:B---3--:R-:W-:Y:S01]  /*7d90*/  MOV R11, UR5 ;  /* 0x00000005000b7c02 */ /* 0x008fe20008000f00 */
[----:B------:R-:W-:Y:S02]  /*7da0*/  IMAD.U32 R10, RZ, RZ, UR4 ;  /* 0x00000004ff0a7e24 */ /* 0x000fe4000f8e00ff */
[----:B------:R-:W-:Y:S07]  /*7db0*/  LEPC R20, `(.L_x_149) ;  /* 0x000000001014794e */ /* 0x000fee0000000000 */
[----:B--2-4-:R-:W-:Y:S05]  /*7dc0*/  CALL.ABS.NOINC R14 ;  /* 0x000000000e007343 */ /* 0x014fea0003c00000 */
.L_x_149:
[----:B------:R-:W-:Y:S01]  /*7dd0*/  LOP3.LUT P0, RZ, R69, 0x60, RZ, 0xc0, !PT ;  /* 0x0000006045ff7812 */ /* 0x000fe2000780c0ff */
[----:B------:R-:W-:Y:S05]  /*7de0*/  WARPSYNC.ALL ;  /* 0x0000000000007948 */ /* 0x000fea0003800000 */
[----:B---3--:R-:W-:Y:S01]  /*7df0*/  IMAD.SHL.U32 R66, R41, 0x100, RZ ;  /* 0x0000010029427824 */ /* 0x008fe200078e00ff */
[----:B------:R-:W-:Y:S01]  /*7e00*/  R2UR UR4, R2 ;  /* 0x00000000020472ca */ /* 0x000fe200000e0000 */
[----:B------:R-:W-:Y:S01]  /*7e10*/  IMAD.SHL.U32 R60, R43, 0x100, RZ ;  /* 0x000001002b3c7824 */ /* 0x000fe200078e00ff */
[----:B------:R-:W-:Y:S01]  /*7e20*/  R2UR UR5, R16 ;  /* 0x00000000100572ca */ /* 0x000fe200000e0000 */
[----:B------:R-:W-:Y:S01]  /*7e30*/  IMAD.SHL.U32 R48, R47, 0x100, RZ ;  /* 0x000001002f307824 */ /* 0x000fe200078e00ff */
[C---:B------:R-:W-:Y:S01]  /*7e40*/  SHF.L.U32 R2, R40.reuse, 0x10, RZ ;  /* 0x0000001028027819 */ /* 0x040fe200000006ff */
[----:B------:R-:W-:Y:S01]  /*7e50*/  IMAD.SHL.U32 R54, R45, 0x100, RZ ;  /* 0x000001002d367824 */ /* 0x000fe200078e00ff */
[C---:B------:R-:W-:Y:S01]  /*7e60*/  PRMT R0, R40.reuse, 0x8880, RZ ;  /* 0x0000888028007816 */ /* 0x040fe200000000ff */
[----:B------:R-:W-:Y:S01]  /*7e70*/  BSSY.RECONVERGENT B0, `(.L_x_150) ;  /* 0x000009f000007945 */ /* 0x000fe20003800200 */
[----:B------:R-:W-:Y:S02]  /*7e80*/  SHF.L.U32 R3, R40, 0x8, RZ ;  /* 0x0000000828037819 */ /* 0x000fe400000006ff */
[----:B------:R-:W-:Y:S02]  /*7e90*/  SHF.R.S32.HI R2, RZ, 0x18, R2 ;  /* 0x00000018ff027819 */ /* 0x000fe40000011402 */
[----:B------:R-:W-:Y:S01]  /*7ea0*/  PRMT R68, R41, 0x8880, RZ ;  /* 0x0000888029447816 */ /* 0x000fe200000000ff */
[----:B------:R-:W-:Y:S01]  /*7eb0*/  LDTM.16dp32bit_t0_t15.x32 R4, tmem[UR4] ;  /* 0x00000004000479ee */ /* 0x000fe20008a80000 */
[----:B------:R-:W1:Y:S01]  /*7ec0*/  LDTM.16dp32bit_t16_t31.x32 R4, tmem[UR4+0x20] ;  /* 0x00002004000479ee */ /* 0x000e620008aa0000 */
[----:B------:R-:W-:Y:S01]  /*7ed0*/  NOP ;  /* 0x0000000000007918 */ /* 0x000fe20000000000 */
[----:B------:R-:W-:Y:S01]  /*7ee0*/  UIADD3 UR4, UPT, UPT, UR5, 0x3c0, URZ ;  /* 0x000003c005047890 */ /* 0x000fe2000fffe0ff */
[----:B------:R-:W-:Y:S02]  /*7ef0*/  SHF.R.S32.HI R40, RZ, 0x18, R40 ;  /* 0x00000018ff287819 */ /* 0x000fe40000011428 */
[C---:B------:R-:W-:Y:S01]  /*7f00*/  PRMT R65, R42.reuse, 0x8880, RZ ;  /* 0x000088802a417816 */ /* 0x040fe200000000ff */
[----:B------:R-:W-:Y:S01]  /*7f10*/  UPRMT UR4, UR48, 0x654, UR4 ;  /* 0x0000065430047896 */ /* 0x000fe20008000004 */
[C---:B------:R-:W-:Y:S02]  /*7f20*/  SHF.L.U32 R64, R42.reuse, 0x10, RZ ;  /* 0x000000102a407819 */ /* 0x040fe400000006ff */
[----:B------:R-:W-:Y:S02]  /*7f30*/  SHF.L.U32 R63, R42, 0x8, RZ ;  /* 0x000000082a3f7819 */ /* 0x000fe400000006ff */
[----:B------:R-:W-:Y:S02]  /*7f40*/  SHF.R.S32.HI R42, RZ, 0x18, R42 ;  /* 0x00000018ff2a7819 */ /* 0x000fe4000001142a */
[C---:B------:R-:W-:Y:S02]  /*7f50*/  PRMT R62, R43.reuse, 0x8880, RZ ;  /* 0x000088802b3e7816 */ /* 0x040fe400000000ff */
[----:B-1----:R-:W-:Y:S01]  /*7f60*/  SYNCS.ARRIVE.TRANS64.RED.A1T0 RZ, [UR4], RZ ;  /* 0x000000ffffff79a7 */ /* 0x002fe20008100404 */
[----:B------:R-:W-:Y:S02]  /*7f70*/  SHF.L.U32 R61, R43, 0x10, RZ ;  /* 0x000000102b3d7819 */ /* 0x000fe400000006ff */
[----:B------:R-:W-:Y:S02]  /*7f80*/  SHF.R.S32.HI R43, RZ, 0x18, R43 ;  /* 0x00000018ff2b7819 */ /* 0x000fe4000001142b */
[----:B------:R-:W-:Y:S02]  /*7f90*/  SHF.L.U32 R51, R46, 0x8, RZ ;  /* 0x000000082e337819 */ /* 0x000fe400000006ff */
[----:B------:R-:W-:Y:S01]  /*7fa0*/  SHF.R.S32.HI R3, RZ, 0x18, R3 ;  /* 0x00000018ff037819 */ /* 0x000fe20000011403 */
[C---:B----4-:R-:W-:Y:S01]  /*7fb0*/  IMAD R4, R38.reuse, R4, RZ ;  /* 0x0000000426047224 */ /* 0x050fe200078e02ff */
[----:B------:R-:W-:Y:S01]  /*7fc0*/  SHF.L.U32 R67, R41, 0x10, RZ ;  /* 0x0000001029437819 */ /* 0x000fe200000006ff */
[C---:B------:R-:W-:Y:S01]  /*7fd0*/  IMAD R5, R38.reuse, R5, RZ ;  /* 0x0000000526057224 */ /* 0x040fe200078e02ff */
[----:B------:R-:W-:Y:S01]  /*7fe0*/  SHF.R.S32.HI R41, RZ, 0x18, R41 ;  /* 0x00000018ff297819 */ /* 0x000fe20000011429 */
[----:B------:R-:W-:Y:S01]  /*7ff0*/  IMAD R6, R38, R6, RZ ;  /* 0x0000000626067224 */ /* 0x000fe200078e02ff */
[----:B------:R-:W-:Y:S01]  /*8000*/  PRMT R59, R44, 0x8880, RZ ;  /* 0x000088802c3b7816 */ /* 0x000fe200000000ff */
[----:B------:R-:W-:Y:S01]  /*8010*/  IMAD R4, R0, R39, R4 ;  /* 0x0000002700047224 */ /* 0x000fe200078e0204 */
[----:B------:R-:W-:Y:S01]  /*8020*/  MOV R0, R68 ;  /* 0x0000004400007202 */ /* 0x000fe20000000f00 */
[----:B------:R-:W-:Y:S01]  /*8030*/  IMAD R7, R38, R7, RZ ;  /* 0x0000000726077224 */ /* 0x000fe200078e02ff */
[----:B------:R-:W-:Y:S01]  /*8040*/  SHF.L.U32 R58, R44, 0x10, RZ ;  /* 0x000000102c3a7819 */ /* 0x000fe200000006ff */
[-C--:B------:R-:W-:Y:S01]  /*8050*/  IMAD R5, R2, R39.reuse, R5 ;  /* 0x0000002702057224 */ /* 0x080fe200078e0205 */
[----:B------:R-:W-:Y:S01]  /*8060*/  SHF.R.S32.HI R2, RZ, 0x18, R67 ;  /* 0x00000018ff027819 */ /* 0x000fe20000011443 */
[-C--:B------:R-:W-:Y:S01]  /*8070*/  IMAD R6, R3, R39.reuse, R6 ;  /* 0x0000002703067224 */ /* 0x080fe200078e0206 */
[----:B------:R-:W-:Y:S01]  /*8080*/  SHF.R.S32.HI R3, RZ, 0x18, R66 ;  /* 0x00000018ff037819 */ /* 0x000fe20000011442 */
[----:B------:R-:W-:Y:S01]  /*8090*/  IMAD R8, R38, R8, RZ ;  /* 0x0000000826087224 */ /* 0x000fe200078e02ff */
[C---:B------:R-:W-:Y:S01]  /*80a0*/  PRMT R56, R45.reuse, 0x8880, RZ ;  /* 0x000088802d387816 */ /* 0x040fe200000000ff */
[----:B------:R-:W-:Y:S01]  /*80b0*/  IMAD R7, R40, R39, R7 ;  /* 0x0000002728077224 */ /* 0x000fe200078e0207 */
[----:B------:R-:W-:Y:S01]  /*80c0*/  MOV R40, R65 ;  /* 0x0000004100287202 */ /* 0x000fe20000000f00 */
[----:B------:R-:W-:Y:S01]  /*80d0*/  IMAD R9, R38, R9, RZ ;  /* 0x0000000926097224 */ /* 0x000fe200078e02ff */
[----:B------:R-:W-:Y:S01]  /*80e0*/  SHF.L.U32 R55, R45, 0x10, RZ ;  /* 0x000000102d377819 */ /* 0x000fe200000006ff */
[-C--:B------:R-:W-:Y:S01]  /*80f0*/  IMAD R8, R0, R39.reuse, R8 ;  /* 0x0000002700087224 */ /* 0x080fe200078e0208 */
[----:B------:R-:W-:Y:S01]  /*8100*/  PRMT R53, R46, 0x8880, RZ ;  /* 0x000088802e357816 */ /* 0x000fe200000000ff */
[----:B------:R-:W-:Y:S01]  /*8110*/  IMAD R10, R38, R10, RZ ;  /* 0x0000000a260a7224 */ /* 0x000fe200078e02ff */
[----:B------:R-:W-:Y:S01]  /*8120*/  SHF.R.S32.HI R45, RZ, 0x18, R45 ;  /* 0x00000018ff2d7819 */ /* 0x000fe2000001142d */
[----:B------:R-:W-:Y:S01]  /*8130*/  IMAD R9, R2, R39, R9 ;  /* 0x0000002702097224 */ /* 0x000fe200078e0209 */
[----:B------:R-:W-:Y:S01]  /*8140*/  SHF.L.U32 R52, R46, 0x10, RZ ;  /* 0x000000102e347819 */ /* 0x000fe200000006ff */
[C---:B------:R-:W-:Y:S01]  /*8150*/  IMAD R0, R38.reuse, R20, RZ ;  /* 0x0000001426007224 */ /* 0x040fe200078e02ff */
[C---:B------:R-:W-:Y:S01]  /*8160*/  PRMT R50, R47.reuse, 0x8880, RZ ;  /* 0x000088802f327816 */ /* 0x040fe200000000ff */
[C---:B------:R-:W-:Y:S01]  /*8170*/  IMAD R11, R38.reuse, R11, RZ ;  /* 0x0000000b260b7224 */ /* 0x040fe200078e02ff */
[----:B------:R-:W-:Y:S01]  /*8180*/  SHF.R.S32.HI R46, RZ, 0x18, R46 ;  /* 0x00000018ff2e7819 */ /* 0x000fe2000001142e */
[C---:B------:R-:W-:Y:S01]  /*8190*/  IMAD R2, R38.reuse, R21, RZ ;  /* 0x0000001526027224 */ /* 0x040fe200078e02ff */
[----:B------:R-:W-:Y:S01]  /*81a0*/  SHF.L.U32 R49, R47, 0x10, RZ ;  /* 0x000000102f317819 */ /* 0x000fe200000006ff */
[C---:B------:R-:W-:Y:S01]  /*81b0*/  IMAD R20, R38.reuse, R24, RZ ;  /* 0x0000001826147224 */ /* 0x040fe200078e02ff */
[----:B------:R-:W-:Y:S01]  /*81c0*/  SHF.R.S32.HI R47, RZ, 0x18, R47 ;  /* 0x00000018ff2f7819 */ /* 0x000fe2000001142f */
[----:B------:R-:W-:Y:S01]  /*81d0*/  IMAD R21, R38, R25, RZ ;  /* 0x0000001926157224 */ /* 0x000fe200078e02ff */
[----:B------:R-:W-:Y:S01]  /*81e0*/  SHF.L.U32 R57, R44, 0x8, RZ ;  /* 0x000000082c397819 */ /* 0x000fe200000006ff */
[----:B------:R-:W-:Y:S01]  /*81f0*/  IMAD R24, R38, R28, RZ ;  /* 0x0000001c26187224 */ /* 0x000fe200078e02ff */
[----:B------:R-:W-:Y:S01]  /*8200*/  SHF.R.S32.HI R44, RZ, 0x18, R44 ;  /* 0x00000018ff2c7819 */ /* 0x000fe2000001142c */
[----:B------:R-:W-:Y:S01]  /*8210*/  IMAD R10, R3, R39, R10 ;  /* 0x00000027030a7224 */ /* 0x000fe200078e020a */
[----:B------:R-:W-:Y:S01]  /*8220*/  IADD3 R36, PT, PT, R36, 0x1, RZ ;  /* 0x0000000124247810 */ /* 0x000fe20007ffe0ff */
[C---:B------:R-:W-:Y:S02]  /*8230*/  IMAD R12, R38.reuse, R12, RZ ;  /* 0x0000000c260c7224 */ /* 0x040fe400078e02ff */
[C---:B------:R-:W-:Y:S02]  /*8240*/  IMAD R25, R38.reuse, R29, RZ ;  /* 0x0000001d26197224 */ /* 0x040fe400078e02ff */
[C---:B------:R-:W-:Y:S01]  /*8250*/  IMAD R28, R38.reuse, R32, RZ ;  /* 0x00000020261c7224 */ /* 0x040fe200078e02ff */
[----:B------:R-:W-:Y:S01]  /*8260*/  SHF.R.S32.HI R32, RZ, 0x18, R64 ;  /* 0x00000018ff207819 */ /* 0x000fe20000011440 */
[C---:B------:R-:W-:Y:S01]  /*8270*/  IMAD R29, R38.reuse, R33, RZ ;  /* 0x00000021261d7224 */ /* 0x040fe200078e02ff */
[----:B------:R-:W-:Y:S01]  /*8280*/  I2IP.S8.S32.SAT R33, R7, R6, RZ ;  /* 0x0000000607217239 */ /* 0x000fe200000014ff */
[----:B------:R-:W-:Y:S01]  /*8290*/  IMAD R11, R41, R39, R11 ;  /* 0x00000027290b7224 */ /* 0x000fe200078e020b */
[----:B------:R-:W-:Y:S01]  /*82a0*/  MOV R7, R62 ;  /* 0x0000003e00077202 */ /* 0x000fe20000000f00 */
[C---:B------:R-:W-:Y:S01]  /*82b0*/  IMAD R13, R38.reuse, R13, RZ ;  /* 0x0000000d260d7224 */ /* 0x040fe200078e02ff */
[----:B------:R-:W-:Y:S01]  /*82c0*/  SHF.R.S32.HI R6, RZ, 0x18, R63 ;  /* 0x00000018ff067819 */ /* 0x000fe2000001143f */
[----:B------:R-:W-:Y:S01]  /*82d0*/  IMAD R14, R38, R14, RZ ;  /* 0x0000000e260e7224 */ /* 0x000fe200078e02ff */
[----:B------:R-:W-:Y:S01]  /*82e0*/  I2IP.S8.S32.SAT R41, R11, R10, RZ ;  /* 0x0000000a0b297239 */ /* 0x000fe200000014ff */
[----:B------:R-:W-:Y:S01]  /*82f0*/  IMAD R12, R40, R39, R12 ;  /* 0x00000027280c7224 */ /* 0x000fe200078e020c */
[----:B------:R-:W-:Y:S01]  /*8300*/  I2IP.S8.S32.SAT R40, R5, R4, R33 ;  /* 0x0000000405287239 */ /* 0x000fe20000001421 */
[----:B------:R-:W-:Y:S01]  /*8310*/  IMAD R15, R38, R15, RZ ;  /* 0x0000000f260f7224 */ /* 0x000fe200078e02ff */
[----:B------:R-:W-:Y:S01]  /*8320*/  I2IP.S8.S32.SAT R41, R9, R8, R41 ;  /* 0x0000000809297239 */ /* 0x000fe20000001429 */
[-C--:B------:R-:W-:Y:S01]  /*8330*/  IMAD R13, R32, R39.reuse, R13 ;  /* 0x00000027200d7224 */ /* 0x080fe200078e020d */
[----:B------:R-:W-:Y:S01]  /*8340*/  SHF.R.S32.HI R10, RZ, 0x18, R61 ;  /* 0x00000018ff0a7819 */ /* 0x000fe2000001143d */
[----:B------:R-:W-:Y:S01]  /*8350*/  IMAD R16, R38, R16, RZ ;  /* 0x0000001026107224 */ /* 0x000fe200078e02ff */
[----:B------:R-:W-:Y:S01]  /*8360*/  SHF.R.S32.HI R5, RZ, 0x18, R58 ;  /* 0x00000018ff057819 */ /* 0x000fe2000001143a */
[----:B------:R-:W-:Y:S01]  /*8370*/  IMAD R14, R6, R39, R14 ;  /* 0x00000027060e7224 */ /* 0x000fe200078e020e */
[----:B------:R-:W-:Y:S01]  /*8380*/  SHF.R.S32.HI R11, RZ, 0x18, R60 ;  /* 0x00000018ff0b7819 */ /* 0x000fe2000001143c */
[----:B------:R-:W-:Y:S01]  /*8390*/  IMAD R17, R38, R17, RZ ;  /* 0x0000001126117224 */ /* 0x000fe200078e02ff */
[----:B------:R-:W-:Y:S01]  /*83a0*/  SHF.R.S32.HI R6, RZ, 0x18, R57 ;  /* 0x00000018ff067819 */ /* 0x000fe20000011439 */
[-C--:B------:R-:W-:Y:S02]  /*83b0*/  IMAD R15, R42, R39.reuse, R15 ;  /* 0x000000272a0f7224 */ /* 0x080fe400078e020f */
[C---:B------:R-:W-:Y:S02]  /*83c0*/  IMAD R18, R38.reuse, R18, RZ ;  /* 0x0000001226127224 */ /* 0x040fe400078e02ff */
[----:B------:R-:W-:Y:S01]  /*83d0*/  IMAD R16, R7, R39, R16 ;  /* 0x0000002707107224 */ /* 0x000fe200078e0210 */
[----:B------:R-:W-:Y:S01]  /*83e0*/  I2IP.S8.S32.SAT R14, R15, R14, RZ ;  /* 0x0000000e0f0e7239 */ /* 0x000fe200000014ff */
[----:B------:R-:W-:Y:S01]  /*83f0*/  IMAD R19, R38, R19, RZ ;  /* 0x0000001326137224 */ /* 0x000fe200078e02ff */
[----:B------:R-:W-:Y:S01]  /*8400*/  SHF.R.S32.HI R7, RZ, 0x18, R48 ;  /* 0x00000018ff077819 */ /* 0x000fe20000011430 */
[-C--:B------:R-:W-:Y:S01]  /*8410*/  IMAD R17, R10, R39.reuse, R17 ;  /* 0x000000270a117224 */ /* 0x080fe200078e0211 */
[----:B------:R-:W-:Y:S01]  /*8420*/  I2IP.S8.S32.SAT R42, R13, R12, R14 ;  /* 0x0000000c0d2a7239 */ /* 0x000fe2000000140e */
[-C--:B------:R-:W-:Y:S02]  /*8430*/  IMAD R18, R11, R39.reuse, R18 ;  /* 0x000000270b127224 */ /* 0x080fe400078e0212 */
[----:B------:R-:W-:Y:S02]  /*8440*/  IMAD.MOV.U32 R4, RZ, RZ, R59 ;  /* 0x000000ffff047224 */ /* 0x000fe400078e003b */
[-C--:B------:R-:W-:Y:S02]  /*8450*/  IMAD R19, R43, R39.reuse, R19 ;  /* 0x000000272b137224 */ /* 0x080fe400078e0213 */
[----:B------:R-:W-:Y:S02]  /*8460*/  IMAD R3, R38, R22, RZ ;  /* 0x0000001626037224 */ /* 0x000fe400078e02ff */
[----:B------:R-:W-:Y:S01]  /*8470*/  IMAD R0, R4, R39, R0 ;  /* 0x0000002704007224 */ /* 0x000fe200078e0200 */
[----:B------:R-:W-:Y:S01]  /*8480*/  I2IP.S8.S32.SAT R18, R19, R18, RZ ;  /* 0x0000001213127239 */ /* 0x000fe200000014ff */
[----:B------:R-:W-:Y:S01]  /*8490*/  IMAD R23, R38, R23, RZ ;  /* 0x0000001726177224 */ /* 0x000fe200078e02ff */
[----:B------:R-:W-:Y:S01]  /*84a0*/  MOV R4, R56 ;  /* 0x0000003800047202 */ /* 0x000fe20000000f00 */
[-C--:B------:R-:W-:Y:S01]  /*84b0*/  IMAD R2, R5, R39.reuse, R2 ;  /* 0x0000002705027224 */ /* 0x080fe200078e0202 */
[----:B------:R-:W-:Y:S01]  /*84c0*/  I2IP.S8.S32.SAT R43, R17, R16, R18 ;  /* 0x00000010112b7239 */ /* 0x000fe20000001412 */
[-C--:B------:R-:W-:Y:S01]  /*84d0*/  IMAD R3, R6, R39.reuse, R3 ;  /* 0x0000002706037224 */ /* 0x080fe200078e0203 */
[----:B------:R-:W-:Y:S01]  /*84e0*/  SHF.R.S32.HI R5, RZ, 0x18, R55 ;  /* 0x00000018ff057819 */ /* 0x000fe20000011437 */
[-C--:B------:R-:W-:Y:S01]  /*84f0*/  IMAD R23, R44, R39.reuse, R23 ;  /* 0x000000272c177224 */ /* 0x080fe200078e0217 */
[----:B------:R-:W-:Y:S01]  /*8500*/  SHF.R.S32.HI R6, RZ, 0x18, R54 ;  /* 0x00000018ff067819 */ /* 0x000fe20000011436 */
[----:B------:R-:W-:Y:S01]  /*8510*/  IMAD R22, R38, R26, RZ ;  /* 0x0000001a26167224 */ /* 0x000fe200078e02ff */
[----:B------:R1:W-:Y:S01]  /*8520*/  STS.128 [R79+UR44+0x1600], R40 ;  /* 0x001600284f007988 */ /* 0x0003e20008000c2c */
[----:B------:R-:W-:Y:S01]  /*8530*/  IMAD R20, R4, R39, R20 ;  /* 0x0000002704147224 */ /* 0x000fe200078e0214 */
[----:B------:R-:W-:Y:S01]  /*8540*/  I2IP.S8.S32.SAT R3, R23, R3, RZ ;  /* 0x0000000317037239 */ /* 0x000fe200000014ff */
[----:B------:R-:W-:Y:S01]  /*8550*/  IMAD R27, R38, R27, RZ ;  /* 0x0000001b261b7224 */ /* 0x000fe200078e02ff */
[----:B------:R-:W-:Y:S01]  /*8560*/  MOV R4, R53 ;  /* 0x0000003500047202 */ /* 0x000fe20000000f00 */
[-C--:B------:R-:W-:Y:S01]  /*8570*/  IMAD R21, R5, R39.reuse, R21 ;  /* 0x0000002705157224 */ /* 0x080fe200078e0215 */
[----:B------:R-:W-:Y:S01]  /*8580*/  SHF.R.S32.HI R5, RZ, 0x18, R52 ;  /* 0x00000018ff057819 */ /* 0x000fe20000011434 */
[-C--:B------:R-:W-:Y:S01]  /*8590*/  IMAD R22, R6, R39.reuse, R22 ;  /* 0x0000002706167224 */ /* 0x080fe200078e0216 */
[----:B------:R-:W-:Y:S01]  /*85a0*/  SHF.R.S32.HI R6, RZ, 0x18, R49 ;  /* 0x00000018ff067819 */ /* 0x000fe20000011431 */
[-C--:B------:R-:W-:Y:S02]  /*85b0*/  IMAD R27, R45, R39.reuse, R27 ;  /* 0x000000272d1b7224 */ /* 0x080fe400078e021b */
[-C--:B------:R-:W-:Y:S01]  /*85c0*/  IMAD R24, R4, R39.reuse, R24 ;  /* 0x0000002704187224 */ /* 0x080fe200078e0218 */
[----:B------:R-:W-:Y:S01]  /*85d0*/  SHF.R.S32.HI R4, RZ, 0x18, R51 ;  /* 0x00000018ff047819 */ /* 0x000fe20000011433 */
[C---:B------:R-:W-:Y:S02]  /*85e0*/  IMAD R26, R38.reuse, R30, RZ ;  /* 0x0000001e261a7224 */ /* 0x040fe400078e02ff */
[----:B------:R-:W-:Y:S01]  /*85f0*/  IMAD R25, R5, R39, R25 ;  /* 0x0000002705197224 */ /* 0x000fe200078e0219 */
[----:B------:R-:W-:Y:S01]  /*8600*/  MOV R5, R50 ;  /* 0x0000003200057202 */ /* 0x000fe20000000f00 */
[----:B------:R-:W-:Y:S02]  /*8610*/  IMAD R31, R38, R31, RZ ;  /* 0x0000001f261f7224 */ /* 0x000fe400078e02ff */
[-C--:B------:R-:W-:Y:S01]  /*8620*/  IMAD R26, R4, R39.reuse, R26 ;  /* 0x00000027041a7224 */ /* 0x080fe200078e021a */
[----:B------:R-:W-:Y:S01]  /*8630*/  I2IP.S8.S32.SAT R4, R2, R0, R3 ;  /* 0x0000000002047239 */ /* 0x000fe20000001403 */
[-C--:B------:R-:W-:Y:S02]  /*8640*/  IMAD R31, R46, R39.reuse, R31 ;  /* 0x000000272e1f7224 */ /* 0x080fe400078e021f */
[-C--:B------:R-:W-:Y:S01]  /*8650*/  IMAD R28, R5, R39.reuse, R28 ;  /* 0x00000027051c7224 */ /* 0x080fe200078e021c */
[----:B------:R-:W-:Y:S01]  /*8660*/  I2IP.S8.S32.SAT R5, R27, R22, RZ ;  /* 0x000000161b057239 */ /* 0x000fe200000014ff */
[----:B------:R-:W-:Y:S02]  /*8670*/  IMAD R30, R38, R34, RZ ;  /* 0x00000022261e7224 */ /* 0x000fe400078e02ff */
[----:B------:R-:W-:Y:S01]  /*8680*/  IMAD R29, R6, R39, R29 ;  /* 0x00000027061d7224 */ /* 0x000fe200078e021d */
[----:B------:R-:W-:Y:S01]  /*8690*/  I2IP.S8.S32.SAT R6, R31, R26, RZ ;  /* 0x0000001a1f067239 */ /* 0x000fe200000014ff */
[----:B------:R-:W-:Y:S01]  /*86a0*/  IMAD R35, R38, R35, RZ ;  /* 0x0000002326237224 */ /* 0x000fe200078e02ff */
[----:B------:R-:W-:Y:S01]  /*86b0*/  I2IP.S8.S32.SAT R5, R21, R20, R5 ;  /* 0x0000001415057239 */ /* 0x000fe20000001405 */
[-C--:B------:R-:W-:Y:S01]  /*86c0*/  IMAD R30, R7, R39.reuse, R30 ;  /* 0x00000027071e7224 */ /* 0x080fe200078e021e */
[----:B------:R-:W-:Y:S01]  /*86d0*/  I2IP.S8.S32.SAT R6, R25, R24, R6 ;  /* 0x0000001819067239 */ /* 0x000fe20000001406 */
[----:B------:R-:W-:Y:S05]  /*86e0*/  IMAD R35, R47, R39, R35 ;  /* 0x000000272f237224 */ /* 0x000fea00078e0223 */
[----:B------:R-:W-:Y:S04]  /*86f0*/  I2IP.S8.S32.SAT R7, R35, R30, RZ ;  /* 0x0000001e23077239 */ /* 0x000fe800000014ff */
[----:B------:R-:W-:Y:S05]  /*8700*/  I2IP.S8.S32.SAT R7, R29, R28, R7 ;  /* 0x0000001c1d077239 */ /* 0x000fea0000001407 */
[----:B------:R1:W-:Y:S01]  /*8710*/  STS.128 [R78+0x1010], R4 ;  /* 0x001010044e007388 */ /* 0x0003e20000000c00 */
[----:B------:R-:W-:Y:S01]  /*8720*/  @!PT LDS RZ, [RZ] ;  /* 0x00000000fffff984 */ /* 0x000fe20000000800 */
[----:B------:R-:W-:Y:S01]  /*8730*/  @!PT LDS RZ, [RZ] ;  /* 0x00000000fffff984 */ /* 0x000fe20000000800 */
[----:B------:R-:W-:Y:S01]  /*8740*/  @!PT LDS RZ, [RZ] ;  /* 0x00000000fffff984 */ /* 0x000fe20000000800 */
[----:B------:R-:W-:Y:S01]  /*8750*/  @!PT LDS RZ, [RZ] ;  /* 0x00000000fffff984 */ /* 0x000fe20000000800 */
[----:B------:R3:W-:Y:S07]  /*8760*/  MEMBAR.ALL.CTA ;  /* 0x0000000000007992 */ /* 0x0007ee0000008000 */
[----:B---3--:R-:W3:Y:S02]  /*8770*/  FENCE.VIEW.ASYNC.S ;  /* 0x00000000000073c6 */ /* 0x008ee40000000000 */
[----:B---3--:R-:W-:Y:S06]  /*8780*/  BAR.SYNC.DEFER_BLOCKING 0x1, 0x80 ;  /* 0x0042000000007b1d */ /* 0x008fec0000010000 */
[----:B------:R-:W-:Y:S05]  /*8790*/  @P0 BRA `(.L_x_151) ;  /* 0x0000000000300947 */ /* 0x000fea0003800000 */
[----:B------:R-:W-:Y:S02]  /*87a0*/  UIADD3 UR4, UPT, UPT, UR44, 0x1600, URZ ;  /* 0x000016002c047890 */ /* 0x000fe4000fffe0ff */
[----:B------:R-:W-:Y:S02]  /*87b0*/  USHF.L.U32 UR9, UR45, 0x6, URZ ;  /* 0x000000062d097899 */ /* 0x000fe400080006ff */
[----:B------:R-:W-:Y:S02]  /*87c0*/  USHF.L.U32 UR10, UR46, 0x6, URZ ;  /* 0x000000062e0a7899 */ /* 0x000fe400080006ff */
[----:B------:R-:W-:Y:S01]  /*87d0*/  MOV R86, UR4 ;  /* 0x0000000400567c02 */ /* 0x000fe20008000f00 */
[----:B------:R-:W-:Y:S01]  /*87e0*/  UIADD3 UR4, UP0, UPT, UR62, 0x680, URZ ;  /* 0x000006803e047890 */ /* 0x000fe2000ff1e0ff */
[----:B------:R-:W-:Y:S02]  /*87f0*/  UMOV UR11, UR36 ;  /* 0x00000024000b7c82 */ /* 0x000fe40008000000 */
[----:B------:R-:W-:Y:S01]  /*8800*/  R2UR UR8, R86 ;  /* 0x00000000560872ca */ /* 0x000fe200000e0000 */
[----:B------:R-:W-:Y:S11]  /*8810*/  UIADD3.X UR5, UPT, UPT, URZ, UR63, URZ, UP0, !UPT ;  /* 0x0000003fff057290 */ /* 0x000ff600087fe4ff */
[----:B------:R-:W-:Y:S01]  /*8820*/  @!UPT UIADD3 URZ, UPT, UPT, URZ, URZ, URZ ;  /* 0x000000fffffff290 */ /* 0x000fe2000fffe0ff */
[----:B------:R3:W-:Y:S01]  /*8830*/  UTMASTG.3D [UR8], [UR4] ;  /* 0x00000008040073b5 */ /* 0x0007e20008010000 */
[----:B------:R0:W-:Y:S01]  /*8840*/  UTMACMDFLUSH ;  /* 0x00000000000079b7 */ /* 0x0001e20000000000 */
[----:B---3--:R-:W-:Y:S04]  /*8850*/  DEPBAR.LE SB0, 0x0 ;  /* 0x000080000000791a */ /* 0x008fe80000000000 */
.L_x_151:
[----:B------:R-:W-:Y:S05]  /*8860*/  BSYNC.RECONVERGENT B0 ;  /* 0x0000000000007941 */ /* 0x000fea0003800200 */
.L_x_150:
[----:B------:R-:W-:Y:S01]  /*8870*/  BAR.SYNC.DEFER_BLOCKING 0x1, 0x80 ;  /* 0x0042000000007b1d */ /* 0x000fe20000010000 */
[----:B------:R-:W-:Y:S01]  /*8880*/  ISETP.NE.AND P0, PT, R82, 0x2, PT ;  /* 0x000000025200780c */ /* 0x000fe20003f05270 */
[----:B------:R-:W-:Y:S01]  /*8890*/  UISETP.NE.AND UP0, UPT, UR47, URZ, UPT ;  /* 0x000000ff2f00728c */ /* 0x000fe2000bf05270 */
[----:B------:R-:W-:Y:S01]  /*88a0*/  ISETP.NE.AND P1, PT, R36, 0x4, PT ;  /* 0x000000042400780c */ /* 0x000fe20003f25270 */
[----:B------:R-:W-:Y:S01]  /*88b0*/  UIADD3 UR45, UPT, UPT, UR37, UR57, URZ ;  /* 0x00000039252d7290 */ /* 0x000fe2000fffe0ff */
[----:B------:R-:W-:Y:S01]  /*88c0*/  SEL R2, RZ, 0x1, P0 ;  /* 0x00000001ff027807 */ /* 0x000fe20000000000 */
[----:B------:R-:W-:Y:S01]  /*88d0*/  UIADD3 UR46, UPT, UPT, UR38, UR60, URZ ;  /* 0x0000003c262e7290 */ /* 0x000fe2000fffe0ff */
[----:B------:R-:W-:Y:S02]  /*88e0*/  SEL R0, RZ, 0x1, P1 ;  /* 0x00000001ff007807 */ /* 0x000fe40000800000 */
[----:B------:R-:W-:Y:S02]  /*88f0*/  LOP3.LUT R84, R84, R2, RZ, 0x3c, !PT ;  /* 0x0000000254547212 */ /* 0x000fe400078e3cff */
[----:B------:R-:W-:Y:S02]  /*8900*/  LOP3.LUT R85, R85, R0, RZ, 0x3c, !PT ;  /* 0x0000000055557212 */ /* 0x000fe400078e3cff */
[----:B------:R-:W-:Y:S02]  /*8910*/  SEL R82, R82, RZ, P0 ;  /* 0x000000ff52527207 */ /* 0x000fe40000000000 */
[----:B------:R-:W-:Y:S01]  /*8920*/  SEL R36, R36, RZ, P1 ;  /* 0x000000ff24247207 */ /* 0x000fe20000800000 */
[----:B------:R-:W-:Y:S01]  /*8930*/  UMOV UR36, UR51 ;  /* 0x0000003300247c82 */ /* 0x000fe20008000000 */
[----:B------:R-:W-:Y:S05]  /*8940*/  BRA.U UP0, `(.L_x_152) ;  /* 0xffffffe500107547 */ /* 0x000fea000b83ffff */
[----:B------:R-:W-:Y:S05]  /*8950*/  EXIT ;  /* 0x000000000000794d */ /* 0x000fea0003800000 */
.L_x_25:
[----:B--2---:R2:W3:Y:S02]  /*8960*/  SYNCS.PHASECHK.TRANS64.TRYWAIT P0, [R0+URZ+0x3f0], R2 ;  /* 0x0003f002000075a7 */ /* 0x0044e400080011ff */
[----:B---3--:R-:W-:Y:S05]  /*8970*/  @!P0 NANOSLEEP.SYNCS 0x989680 ;  /* 0x009896800000895d */ /* 0x008fea0003900000 */
[----:B------:R-:W3:Y:S02]  /*8980*/  @!P0 SYNCS.PHASECHK.TRANS64 P0, [R0+URZ+0x3f0], R2 ;  /* 0x0003f002000085a7 */ /* 0x000ee400080010ff */
[----:B---3--:R-:W-:Y:S05]  /*8990*/  @!P0 BRA `(.L_x_25) ;  /* 0xfffffffc00f08947 */ /* 0x008fea000383ffff */
[----:B------:R-:W-:Y:S05]  /*89a0*/  BRA `(.L_x_153) ;  /* 0xffffff9400387947 */ /* 0x000fea000383ffff */
.L_x_28:
[----:B-1----:R-:W-:-:S07]  /*89b0*/  MOV R0, UR33 ;  /* 0x0000002100007c02 */ /* 0x002fce0008000f00 */
.L_x_154:
[----:B-1----:R1:W2:Y:S02]  /*89c0*/  SYNCS.PHASECHK.TRANS64.TRYWAIT P0, [R0+URZ+0x1b0], R3 ;  /* 0x0001b003000075a7 */ /* 0x0022a400080011ff */
[----:B--2---:R-:W-:Y:S05]  /*89d0*/  @!P0 NANOSLEEP.SYNCS 0x989680 ;  /* 0x009896800000895d */ /* 0x004fea0003900000 */
[----:B------:R-:W2:Y:S02]  /*89e0*/  @!P0 SYNCS.PHASECHK.TRANS64 P0, [R0+URZ+0x1b0], R3 ;  /* 0x0001b003000085a7 */ /* 0x000ea400080010ff */
[----:B--2---:R-:W-:Y:S05]  /*89f0*/  @!P0 BRA `(.L_x_154) ;  /* 0xfffffffc00f08947 */ /* 0x004fea000383ffff */
[----:B------:R-:W-:Y:S05]  /*8a00*/  BRA `(.L_x_27) ;  /* 0xffffff9400807947 */ /* 0x000fea000383ffff */
.L_x_35:
[----:B-1----:R-:W-:-:S07]  /*8a10*/  MOV R0, UR17 ;  /* 0x0000001100007c02 */ /* 0x002fce0008000f00 */
.L_x_155:
[----:B-1----:R1:W2:Y:S02]  /*8a20*/  SYNCS.PHASECHK.TRANS64.TRYWAIT P0, [R0+URZ+0x1b0], R3 ;  /* 0x0001b003000075a7 */ /* 0x0022a400080011ff */
[----:B--2---:R-:W-:Y:S05]  /*8a30*/  @!P0 NANOSLEEP.SYNCS 0x989680 ;  /* 0x009896800000895d */ /* 0x004fea0003900000 */
[----:B------:R-:W2:Y:S02]  /*8a40*/  @!P0 SYNCS.PHASECHK.TRANS64 P0, [R0+URZ+0x1b0], R3 ;  /* 0x0001b003000085a7 */ /* 0x000ea400080010ff */
[----:B--2---:R-:W-:Y:S05]  /*8a50*/  @!P0 BRA `(.L_x_155) ;  /* 0xfffffffc00f08947 */ /* 0x004fea000383ffff */
[----:B------:R-:W-:Y:S05]  /*8a60*/  BRA `(.L_x_34) ;  /* 0xffffff98003c7947 */ /* 0x000fea000383ffff */
.L_x_40:
[----:B-1----:R1:W2:Y:S02]  /*8a70*/  SYNCS.PHASECHK.TRANS64.TRYWAIT P0, [R3+URZ+0x380], R0 ;  /* 0x00038000030075a7 */ /* 0x0022a400080011ff */
[----:B--2---:R-:W-:Y:S05]  /*8a80*/  @!P0 NANOSLEEP.SYNCS 0x989680 ;  /* 0x009896800000895d */ /* 0x004fea0003900000 */
[----:B------:R-:W2:Y:S02]  /*8a90*/  @!P0 SYNCS.PHASECHK.TRANS64 P0, [R3+URZ+0x380], R0 ;  /* 0x00038000030085a7 */ /* 0x000ea400080010ff */
[----:B--2---:R-:W-:Y:S05]  /*8aa0*/  @!P0 BRA `(.L_x_40) ;  /* 0xfffffffc00f08947 */ /* 0x004fea000383ffff */
[----:B------:R-:W-:Y:S05]  /*8ab0*/  BRA `(.L_x_156) ;  /* 0xffffff9800e07947 */ /* 0x000fea000383ffff */
.L_x_44:
[----:B------:R-:W-:-:S07]  /*8ac0*/  MOV R0, UR4 ;  /* 0x0000000400007c02 */ /* 0x000fce0008000f00 */
.L_x_157:
[----:B-1----:R1:W2:Y:S02]  /*8ad0*/  SYNCS.PHASECHK.TRANS64.TRYWAIT P0, [R0+URZ], R2 ;  /* 0x00000002000075a7 */ /* 0x0022a400080011ff */
[----:B--2---:R-:W-:Y:S05]  /*8ae0*/  @!P0 NANOSLEEP.SYNCS 0x989680 ;  /* 0x009896800000895d */ /* 0x004fea0003900000 */
[----:B------:R-:W2:Y:S02]  /*8af0*/  @!P0 SYNCS.PHASECHK.TRANS64 P0, [R0+URZ], R2 ;  /* 0x00000002000085a7 */ /* 0x000ea400080010ff */
[----:B--2---:R-:W-:Y:S05]  /*8b00*/  @!P0 BRA `(.L_x_157) ;  /* 0xfffffffc00f08947 */ /* 0x004fea000383ffff */
[----:B------:R-:W-:Y:S05]  /*8b10*/  BRA `(.L_x_158) ;  /* 0xffffffa000847947 */ /* 0x000fea000383ffff */
.L_x_45:
[----:B------:R-:W-:-:S07]  /*8b20*/  MOV R0, UR5 ;  /* 0x0000000500007c02 */ /* 0x000fce0008000f00 */
.L_x_159:
[----:B-1----:R1:W2:Y:S02]  /*8b30*/  SYNCS.PHASECHK.TRANS64.TRYWAIT P0, [R0+URZ], R3 ;  /* 0x00000003000075a7 */ /* 0x0022a400080011ff */
[----:B--2---:R-:W-:Y:S05]  /*8b40*/  @!P0 NANOSLEEP.SYNCS 0x989680 ;  /* 0x009896800000895d */ /* 0x004fea0003900000 */
[----:B------:R-:W2:Y:S02]  /*8b50*/  @!P0 SYNCS.PHASECHK.TRANS64 P0, [R0+URZ], R3 ;  /* 0x00000003000085a7 */ /* 0x000ea400080010ff */
[----:B--2---:R-:W-:Y:S05]  /*8b60*/  @!P0 BRA `(.L_x_159) ;  /* 0xfffffffc00f08947 */ /* 0x004fea000383ffff */
[----:B------:R-:W-:Y:S05]  /*8b70*/  BRA `(.L_x_160) ;  /* 0xffffffa000907947 */ /* 0x000fea000383ffff */
.L_x_46:
[----:B------:R-:W-:-:S07]  /*8b80*/  MOV R0, UR5 ;  /* 0x0000000500007c02 */ /* 0x000fce0008000f00 */
.L_x_161:
[----:B-1----:R1:W2:Y:S02]  /*8b90*/  SYNCS.PHASECHK.TRANS64.TRYWAIT P0, [R0+URZ], R3 ;  /* 0x00000003000075a7 */ /* 0x0022a400080011ff */
[----:B--2---:R-:W-:Y:S05]  /*8ba0*/  @!P0 NANOSLEEP.SYNCS 0x989680 ;  /* 0x009896800000895d */ /* 0x004fea0003900000 */
[----:B------:R-:W2:Y:S02]  /*8bb0*/  @!P0 SYNCS.PHASECHK.TRANS64 P0, [R0+URZ], R3 ;  /* 0x00000003000085a7 */ /* 0x000ea400080010ff */
[----:B--2---:R-:W-:Y:S05]  /*8bc0*/  @!P0 BRA `(.L_x_161) ;  /* 0xfffffffc00f08947 */ /* 0x004fea000383ffff */
[----:B------:R-:W-:Y:S05]  /*8bd0*/  BRA `(.L_x_162) ;  /* 0xffffffa0009c7947 */ /* 0x000fea000383ffff */
.L_x_47:
[----:B------:R-:W-:-:S07]  /*8be0*/  MOV R0, UR5 ;  /* 0x0000000500007c02 */ /* 0x000fce0008000f00 */
.L_x_163:
[----:B-1----:R1:W2:Y:S02]  /*8bf0*/  SYNCS.PHASECHK.TRANS64.TRYWAIT P0, [R0+URZ], R3 ;  /* 0x00000003000075a7 */ /* 0x0022a400080011ff */
[----:B--2---:R-:W-:Y:S05]  /*8c00*/  @!P0 NANOSLEEP.SYNCS 0x989680 ;  /* 0x009896800000895d */ /* 0x004fea0003900000 */
[----:B------:R-:W2:Y:S02]  /*8c10*/  @!P0 SYNCS.PHASECHK.TRANS64 P0, [R0+URZ], R3 ;  /* 0x00000003000085a7 */ /* 0x000ea400080010ff */
[----:B--2---:R-:W-:Y:S05]  /*8c20*/  @!P0 BRA `(.L_x_163) ;  /* 0xfffffffc00f08947 */ /* 0x004fea000383ffff */
[----:B------:R-:W-:Y:S05]  /*8c30*/  BRA `(.L_x_164) ;  /* 0xffffffa000a87947 */ /* 0x000fea000383ffff */
.L_x_48:
[----:B------:R-:W-:-:S07]  /*8c40*/  MOV R0, UR5 ;  /* 0x0000000500007c02 */ /* 0x000fce0008000f00 */
.L_x_165:
[----:B-1----:R1:W2:Y:S02]  /*8c50*/  SYNCS.PHASECHK.TRANS64.TRYWAIT P0, [R0+URZ], R3 ;  /* 0x00000003000075a7 */ /* 0x0022a400080011ff */
[----:B--2---:R-:W-:Y:S05]  /*8c60*/  @!P0 NANOSLEEP.SYNCS 0x989680 ;  /* 0x009896800000895d */ /* 0x004fea0003900000 */
[----:B------:R-:W2:Y:S02]  /*8c70*/  @!P0 SYNCS.PHASECHK.TRANS64 P0, [R0+URZ], R3 ;  /* 0x00000003000085a7 */ /* 0x000ea400080010ff */
[----:B--2---:R-:W-:Y:S05]  /*8c80*/  @!P0 BRA `(.L_x_165) ;  /* 0xfffffffc00f08947 */ /* 0x004fea000383ffff */
[----:B------:R-:W-:Y:S05]  /*8c90*/  BRA `(.L_x_166) ;  /* 0xffffffa000b47947 */ /* 0x000fea000383ffff */
.L_x_49:
[----:B------:R-:W-:-:S07]  /*8ca0*/  MOV R0, UR5 ;  /* 0x0000000500007c02 */ /* 0x000fce0008000f00 */
.L_x_167:
[----:B-1----:R1:W2:Y:S02]  /*8cb0*/  SYNCS.PHASECHK.TRANS64.TRYWAIT P0, [R0+URZ], R3 ;  /* 0x00000003000075a7 */ /* 0x0022a400080011ff */
[----:B--2---:R-:W-:Y:S05]  /*8cc0*/  @!P0 NANOSLEEP.SYNCS 0x989680 ;  /* 0x009896800000895d */ /* 0x004fea0003900000 */
[----:B------:R-:W2:Y:S02]  /*8cd0*/  @!P0 SYNCS.PHASECHK.TRANS64 P0, [R0+URZ], R3 ;  /* 0x00000003000085a7 */ /* 0x000ea400080010ff */
[----:B--2---:R-:W-:Y:S05]  /*8ce0*/  @!P0 BRA `(.L_x_167) ;  /* 0xfffffffc00f08947 */ /* 0x004fea000383ffff */
[----:B------:R-:W-:Y:S05]  /*8cf0*/  BRA `(.L_x_168) ;  /* 0xffffffa000c07947 */ /* 0x000fea000383ffff */
.L_x_50:
[----:B------:R-:W-:-:S07]  /*8d00*/  MOV R0, UR5 ;  /* 0x0000000500007c02 */ /* 0x000fce0008000f00 */
.L_x_169:
[----:B-1----:R1:W2:Y:S02]  /*8d10*/  SYNCS.PHASECHK.TRANS64.TRYWAIT P0, [R0+URZ], R3 ;  /* 0x00000003000075a7 */ /* 0x0022a400080011ff */
[----:B--2---:R-:W-:Y:S05]  /*8d20*/  @!P0 NANOSLEEP.SYNCS 0x989680 ;  /* 0x009896800000895d */ /* 0x004fea0003900000 */
[----:B------:R-:W2:Y:S02]  /*8d30*/  @!P0 SYNCS.PHASECHK.TRANS64 P0, [R0+URZ], R3 ;  /* 0x00000003000085a7 */ /* 0x000ea400080010ff */
[----:B--2---:R-:W-:Y:S05]  /*8d40*/  @!P0 BRA `(.L_x_169) ;  /* 0xfffffffc00f08947 */ /* 0x004fea000383ffff */
[----:B------:R-:W-:Y:S05]  /*8d50*/  BRA `(.L_x_170) ;  /* 0xffffffa000cc7947 */ /* 0x000fea000383ffff */
.L_x_51:
[----:B------:R-:W-:-:S07]  /*8d60*/  MOV R0, UR5 ;  /* 0x0000000500007c02 */ /* 0x000fce0008000f00 */
.L_x_171:
[----:B-1----:R1:W2:Y:S02]  /*8d70*/  SYNCS.PHASECHK.TRANS64.TRYWAIT P0, [R0+URZ], R3 ;  /* 0x00000003000075a7 */ /* 0x0022a400080011ff */
[----:B--2---:R-:W-:Y:S05]  /*8d80*/  @!P0 NANOSLEEP.SYNCS 0x989680 ;  /* 0x009896800000895d */ /* 0x004fea0003900000 */
[----:B------:R-:W2:Y:S02]  /*8d90*/  @!P0 SYNCS.PHASECHK.TRANS64 P0, [R0+URZ], R3 ;  /* 0x00000003000085a7 */ /* 0x000ea400080010ff */
[----:B--2---:R-:W-:Y:S05]  /*8da0*/  @!P0 BRA `(.L_x_171) ;  /* 0xfffffffc00f08947 */ /* 0x004fea000383ffff */
[----:B------:R-:W-:Y:S05]  /*8db0*/  BRA `(.L_x_172) ;  /* 0xffffffa000d87947 */ /* 0x000fea000383ffff */
.L_x_52:
[----:B------:R-:W-:-:S07]  /*8dc0*/  MOV R0, UR5 ;  /* 0x0000000500007c02 */ /* 0x000fce0008000f00 */
.L_x_173:
[----:B-1----:R1:W2:Y:S02]  /*8dd0*/  SYNCS.PHASECHK.TRANS64.TRYWAIT P0, [R0+URZ], R3 ;  /* 0x00000003000075a7 */ /* 0x0022a400080011ff */
[----:B--2---:R-:W-:Y:S05]  /*8de0*/  @!P0 NANOSLEEP.SYNCS 0x989680 ;  /* 0x009896800000895d */ /* 0x004fea0003900000 */
[----:B------:R-:W2:Y:S02]  /*8df0*/  @!P0 SYNCS.PHASECHK.TRANS64 P0, [R0+URZ], R3 ;  /* 0x00000003000085a7 */ /* 0x000ea400080010ff */
[----:B--2---:R-:W-:Y:S05]  /*8e00*/  @!P0 BRA `(.L_x_173) ;  /* 0xfffffffc00f08947 */ /* 0x004fea000383ffff */
[----:B------:R-:W-:Y:S05]  /*8e10*/  BRA `(.L_x_174) ;  /* 0xffffffa000e47947 */ /* 0x000fea000383ffff */
.L_x_53:
[----:B------:R-:W-:-:S07]  /*8e20*/  MOV R0, UR5 ;  /* 0x0000000500007c02 */ /* 0x000fce0008000f00 */
.L_x_175:
[----:B-1----:R1:W2:Y:S02]  /*8e30*/  SYNCS.PHASECHK.TRANS64.TRYWAIT P0, [R0+URZ], R3 ;  /* 0x00000003000075a7 */ /* 0x0022a400080011ff */
[----:B--2---:R-:W-:Y:S05]  /*8e40*/  @!P0 NANOSLEEP.SYNCS 0x989680 ;  /* 0x009896800000895d */ /* 0x004fea0003900000 */
[----:B------:R-:W2:Y:S02]  /*8e50*/  @!P0 SYNCS.PHASECHK.TRANS64 P0, [R0+URZ], R3 ;  /* 0x00000003000085a7 */ /* 0x000ea400080010ff */
[----:B--2---:R-:W-:Y:S05]  /*8e60*/  @!P0 BRA `(.L_x_175) ;  /* 0xfffffffc00f08947 */ /* 0x004fea000383ffff */
[----:B------:R-:W-:Y:S05]  /*8e70*/  BRA `(.L_x_176) ;  /* 0xffffffa000f07947 */ /* 0x000fea000383ffff */
.L_x_54:
[----:B------:R-:W-:-:S07]  /*8e80*/  MOV R0, UR5 ;  /* 0x0000000500007c02 */ /* 0x000fce0008000f00 */
.L_x_177:
[----:B-1----:R1:W2:Y:S02]  /*8e90*/  SYNCS.PHASECHK.TRANS64.TRYWAIT P0, [R0+URZ], R3 ;  /* 0x00000003000075a7 */ /* 0x0022a400080011ff */
[----:B--2---:R-:W-:Y:S05]  /*8ea0*/  @!P0 NANOSLEEP.SYNCS 0x989680 ;  /* 0x009896800000895d */ /* 0x004fea0003900000 */
[----:B------:R-:W2:Y:S02]  /*8eb0*/  @!P0 SYNCS.PHASECHK.TRANS64 P0, [R0+URZ], R3 ;  /* 0x00000003000085a7 */ /* 0x000ea400080010ff */
[----:B--2---:R-:W-:Y:S05]  /*8ec0*/  @!P0 BRA `(.L_x_177) ;  /* 0xfffffffc00f08947 */ /* 0x004fea000383ffff */
[----:B------:R-:W-:Y:S05]  /*8ed0*/  BRA `(.L_x_178) ;  /* 0xffffffa000fc7947 */ /* 0x000fea000383ffff */
.L_x_55:
[----:B------:R-:W-:-:S07]  /*8ee0*/  MOV R0, UR5 ;  /* 0x0000000500007c02 */ /* 0x000fce0008000f00 */
.L_x_179:
[----:B-1----:R1:W2:Y:S02]  /*8ef0*/  SYNCS.PHASECHK.TRANS64.TRYWAIT P0, [R0+URZ], R3 ;  /* 0x00000003000075a7 */ /* 0x0022a400080011ff */
[----:B--2---:R-:W-:Y:S05]  /*8f00*/  @!P0 NANOSLEEP.SYNCS 0x989680 ;  /* 0x009896800000895d */ /* 0x004fea0003900000 */
[----:B------:R-:W2:Y:S02]  /*8f10*/  @!P0 SYNCS.PHASECHK.TRANS64 P0, [R0+URZ], R3 ;  /* 0x00000003000085a7 */ /* 0x000ea400080010ff */
[----:B--2---:R-:W-:Y:S05]  /*8f20*/  @!P0 BRA `(.L_x_179) ;  /* 0xfffffffc00f08947 */ /* 0x004fea000383ffff */
[----:B------:R-:W-:Y:S05]  /*8f30*/  BRA `(.L_x_180) ;  /* 0xffffffa400087947 */ /* 0x000fea000383ffff */
.L_x_56:
[----:B------:R-:W-:-:S07]  /*8f40*/  MOV R0, UR5 ;  /* 0x0000000500007c02 */ /* 0x000fce0008000f00 */
.L_x_181:
[----:B-1----:R1:W2:Y:S02]  /*8f50*/  SYNCS.PHASECHK.TRANS64.TRYWAIT P0, [R0+URZ], R3 ;  /* 0x00000003000075a7 */ /* 0x0022a400080011ff */
[----:B--2---:R-:W-:Y:S05]  /*8f60*/  @!P0 NANOSLEEP.SYNCS 0x989680 ;  /* 0x009896800000895d */ /* 0x004fea0003900000 */
[----:B------:R-:W2:Y:S02]  /*8f70*/  @!P0 SYNCS.PHASECHK.TRANS64 P0, [R0+URZ], R3 ;  /* 0x00000003000085a7 */ /* 0x000ea400080010ff */
[----:B--2---:R-:W-:Y:S05]  /*8f80*/  @!P0 BRA `(.L_x_181) ;  /* 0xfffffffc00f08947 */ /* 0x004fea000383ffff */
[----:B------:R-:W-:Y:S05]  /*8f90*/  BRA `(.L_x_182) ;  /* 0xffffffa400147947 */ /* 0x000fea000383ffff */
.L_x_57:
[----:B------:R-:W-:-:S07]  /*8fa0*/  MOV R0, UR5 ;  /* 0x0000000500007c02 */ /* 0x000fce0008000f00 */
.L_x_183:
[----:B-1----:R1:W2:Y:S02]  /*8fb0*/  SYNCS.PHASECHK.TRANS64.TRYWAIT P0, [R0+URZ], R3 ;  /* 0x00000003000075a7 */ /* 0x0022a400080011ff */
[----:B--2---:R-:W-:Y:S05]  /*8fc0*/  @!P0 NANOSLEEP.SYNCS 0x989680 ;  /* 0x009896800000895d */ /* 0x004fea0003900000 */
[----:B------:R-:W2:Y:S02]  /*8fd0*/  @!P0 SYNCS.PHASECHK.TRANS64 P0, [R0+URZ], R3 ;  /* 0x00000003000085a7 */ /* 0x000ea400080010ff */
[----:B--2---:R-:W-:Y:S05]  /*8fe0*/  @!P0 BRA `(.L_x_183) ;  /* 0xfffffffc00f08947 */ /* 0x004fea000383ffff */
[----:B------:R-:W-:Y:S05]  /*8ff0*/  BRA `(.L_x_184) ;  /* 0xffffffa400207947 */ /* 0x000fea000383ffff */
.L_x_58:
[----:B------:R-:W-:-:S07]  /*9000*/  MOV R0, UR5 ;  /* 0x0000000500007c02 */ /* 0x000fce0008000f00 */
.L_x_185:
[----:B-1----:R1:W2:Y:S02]  /*9010*/  SYNCS.PHASECHK.TRANS64.TRYWAIT P0, [R0+URZ], R3 ;  /* 0x00000003000075a7 */ /* 0x0022a400080011ff */
[----:B--2---:R-:W-:Y:S05]  /*9020*/  @!P0 NANOSLEEP.SYNCS 0x989680 ;  /* 0x009896800000895d */ /* 0x004fea0003900000 */
[----:B------:R-:W2:Y:S02]  /*9030*/  @!P0 SYNCS.PHASECHK.TRANS64 P0, [R0+URZ], R3 ;  /* 0x00000003000085a7 */ /* 0x000ea400080010ff */
[----:B--2---:R-:W-:Y:S05]  /*9040*/  @!P0 BRA `(.L_x_185) ;  /* 0xfffffffc00f08947 */ /* 0x004fea000383ffff */
[----:B------:R-:W-:Y:S05]  /*9050*/  BRA `(.L_x_186) ;  /* 0xffffffa4002c7947 */ /* 0x000fea000383ffff */
.L_x_59:
[----:B------:R-:W-:-:S07]  /*9060*/  MOV R0, UR5 ;  /* 0x0000000500007c02 */ /* 0x000fce0008000f00 */
.L_x_187:
[----:B-1----:R1:W2:Y:S02]  /*9070*/  SYNCS.PHASECHK.TRANS64.TRYWAIT P0, [R0+URZ], R3 ;  /* 0x00000003000075a7 */ /* 0x0022a400080011ff */
[----:B--2---:R-:W-:Y:S05]  /*9080*/  @!P0 NANOSLEEP.SYNCS 0x989680 ;  /* 0x009896800000895d */ /* 0x004fea0003900000 */
[----:B------:R-:W2:Y:S02]  /*9090*/  @!P0 SYNCS.PHASECHK.TRANS64 P0, [R0+URZ], R3 ;  /* 0x00000003000085a7 */ /* 0x000ea400080010ff */
[----:B--2---:R-:W-:Y:S05]  /*90a0*/  @!P0 BRA `(.L_x_187) ;  /* 0xfffffffc00f08947 */ /* 0x004fea000383ffff */
[----:B------:R-:W-:Y:S05]  /*90b0*/  BRA `(.L_x_188) ;  /* 0xffffffa400387947 */ /* 0x000fea000383ffff */
.L_x_60:
[----:B------:R-:W-:-:S07]  /*90c0*/  MOV R0, UR5 ;  /* 0x0000000500007c02 */ /* 0x000fce0008000f00 */
.L_x_189:
[----:B-1----:R1:W2:Y:S02]  /*90d0*/  SYNCS.PHASECHK.TRANS64.TRYWAIT P0, [R0+URZ], R3 ;  /* 0x00000003000075a7 */ /* 0x0022a400080011ff */
[----:B--2---:R-:W-:Y:S05]  /*90e0*/  @!P0 NANOSLEEP.SYNCS 0x989680 ;  /* 0x009896800000895d */ /* 0x004fea0003900000 */
[----:B------:R-:W2:Y:S02]  /*90f0*/  @!P0 SYNCS.PHASECHK.TRANS64 P0, [R0+URZ], R3 ;  /* 0x00000003000085a7 */ /* 0x000ea400080010ff */
[----:B--2---:R-:W-:Y:S05]  /*9100*/  @!P0 BRA `(.L_x_189) ;  /* 0xfffffffc00f08947 */ /* 0x004fea000383ffff */
[----:B------:R-:W-:Y:S05]  /*9110*/  BRA `(.L_x_190) ;  /* 0xffffffa400447947 */ /* 0x000fea000383ffff */
.L_x_61:
[----:B------:R-:W-:-:S07]  /*9120*/  MOV R0, UR5 ;  /* 0x0000000500007c02 */ /* 0x000fce0008000f00 */
.L_x_191:
[----:B-1----:R1:W2:Y:S02]  /*9130*/  SYNCS.PHASECHK.TRANS64.TRYWAIT P0, [R0+URZ], R3 ;  /* 0x00000003000075a7 */ /* 0x0022a400080011ff */
[----:B--2---:R-:W-:Y:S05]  /*9140*/  @!P0 NANOSLEEP.SYNCS 0x989680 ;  /* 0x009896800000895d */ /* 0x004fea0003900000 */
[----:B------:R-:W2:Y:S02]  /*9150*/  @!P0 SYNCS.PHASECHK.TRANS64 P0, [R0+URZ], R3 ;  /* 0x00000003000085a7 */ /* 0x000ea400080010ff */
[----:B--2---:R-:W-:Y:S05]  /*9160*/  @!P0 BRA `(.L_x_191) ;  /* 0xfffffffc00f08947 */ /* 0x004fea000383ffff */
[----:B------:R-:W-:Y:S05]  /*9170*/  BRA `(.L_x_192) ;  /* 0xffffffa400507947 */ /* 0x000fea000383ffff */
.L_x_62:
[----:B------:R-:W-:-:S07]  /*9180*/  MOV R0, UR5 ;  /* 0x0000000500007c02 */ /* 0x000fce0008000f00 */
.L_x_193:
[----:B-1----:R1:W2:Y:S02]  /*9190*/  SYNCS.PHASECHK.TRANS64.TRYWAIT P0, [R0+URZ], R3 ;  /* 0x00000003000075a7 */ /* 0x0022a400080011ff */
[----:B--2---:R-:W-:Y:S05]  /*91a0*/  @!P0 NANOSLEEP.SYNCS 0x989680 ;  /* 0x009896800000895d */ /* 0x004fea0003900000 */
[----:B------:R-:W2:Y:S02]  /*91b0*/  @!P0 SYNCS.PHASECHK.TRANS64 P0, [R0+URZ], R3 ;  /* 0x00000003000085a7 */ /* 0x000ea400080010ff */
[----:B--2---:R-:W-:Y:S05]  /*91c0*/  @!P0 BRA `(.L_x_193) ;  /* 0xfffffffc00f08947 */ /* 0x004fea000383ffff */
[----:B------:R-:W-:Y:S05]  /*91d0*/  BRA `(.L_x_194) ;  /* 0xffffffa4005c7947 */ /* 0x000fea000383ffff */
.L_x_63:
[----:B------:R-:W-:-:S07]  /*91e0*/  MOV R0, UR5 ;  /* 0x0000000500007c02 */ /* 0x000fce0008000f00 */
.L_x_195:
[----:B-1----:R1:W2:Y:S02]  /*91f0*/  SYNCS.PHASECHK.TRANS64.TRYWAIT P0, [R0+URZ], R3 ;  /* 0x00000003000075a7 */ /* 0x0022a400080011ff */
[----:B--2---:R-:W-:Y:S05]  /*9200*/  @!P0 NANOSLEEP.SYNCS 0x989680 ;  /* 0x009896800000895d */ /* 0x004fea0003900000 */
[----:B------:R-:W2:Y:S02]  /*9210*/  @!P0 SYNCS.PHASECHK.TRANS64 P0, [R0+URZ], R3 ;  /* 0x00000003000085a7 */ /* 0x000ea400080010ff */
[----:B--2---:R-:W-:Y:S05]  /*9220*/  @!P0 BRA `(.L_x_195) ;  /* 0xfffffffc00f08947 */ /* 0x004fea000383ffff */
[----:B------:R-:W-:Y:S05]  /*9230*/  BRA `(.L_x_196) ;  /* 0xffffffa400687947 */ /* 0x000fea000383ffff */
.L_x_64:
[----:B------:R-:W-:-:S07]  /*9240*/  MOV R0, UR5 ;  /* 0x0000000500007c02 */ /* 0x000fce0008000f00 */
.L_x_197:
[----:B-1----:R1:W2:Y:S02]  /*9250*/  SYNCS.PHASECHK.TRANS64.TRYWAIT P0, [R0+URZ], R3 ;  /* 0x00000003000075a7 */ /* 0x0022a400080011ff */
[----:B--2---:R-:W-:Y:S05]  /*9260*/  @!P0 NANOSLEEP.SYNCS 0x989680 ;  /* 0x009896800000895d */ /* 0x004fea0003900000 */
[----:B------:R-:W2:Y:S02]  /*9270*/  @!P0 SYNCS.PHASECHK.TRANS64 P0, [R0+URZ], R3 ;  /* 0x00000003000085a7 */ /* 0x000ea400080010ff */
[----:B--2---:R-:W-:Y:S05]  /*9280*/  @!P0 BRA `(.L_x_197) ;  /* 0xfffffffc00f08947 */ /* 0x004fea000383ffff */
[----:B------:R-:W-:Y:S05]  /*9290*/  BRA `(.L_x_198) ;  /* 0xffffffa400747947 */ /* 0x000fea000383ffff */
.L_x_65:
[----:B------:R-:W-:-:S07]  /*92a0*/  MOV R0, UR5 ;  /* 0x0000000500007c02 */ /* 0x000fce0008000f00 */
.L_x_199:
[----:B-1----:R1:W2:Y:S02]  /*92b0*/  SYNCS.PHASECHK.TRANS64.TRYWAIT P0, [R0+URZ], R3 ;  /* 0x00000003000075a7 */ /* 0x0022a400080011ff */
[----:B--2---:R-:W-:Y:S05]  /*92c0*/  @!P0 NANOSLEEP.SYNCS 0x989680 ;  /* 0x009896800000895d */ /* 0x004fea0003900000 */
[----:B------:R-:W2:Y:S02]  /*92d0*/  @!P0 SYNCS.PHASECHK.TRANS64 P0, [R0+URZ], R3 ;  /* 0x00000003000085a7 */ /* 0x000ea400080010ff */
[----:B--2---:R-:W-:Y:S05]  /*92e0*/  @!P0 BRA `(.L_x_199) ;  /* 0xfffffffc00f08947 */ /* 0x004fea000383ffff */
[----:B------:R-:W-:Y:S05]  /*92f0*/  BRA `(.L_x_200) ;  /* 0xffffffa400807947 */ /* 0x000fea000383ffff */
.L_x_66:
[----:B------:R-:W-:-:S07]  /*9300*/  MOV R0, UR5 ;  /* 0x0000000500007c02 */ /* 0x000fce0008000f00 */
.L_x_201:
[----:B-1----:R1:W2:Y:S02]  /*9310*/  SYNCS.PHASECHK.TRANS64.TRYWAIT P0, [R0+URZ], R3 ;  /* 0x00000003000075a7 */ /* 0x0022a400080011ff */
[----:B--2---:R-:W-:Y:S05]  /*9320*/  @!P0 NANOSLEEP.SYNCS 0x989680 ;  /* 0x009896800000895d */ /* 0x004fea0003900000 */
[----:B------:R-:W2:Y:S02]  /*9330*/  @!P0 SYNCS.PHASECHK.TRANS64 P0, [R0+URZ], R3 ;  /* 0x00000003000085a7 */ /* 0x000ea400080010ff */
[----:B--2---:R-:W-:Y:S05]  /*9340*/  @!P0 BRA `(.L_x_201) ;  /* 0xfffffffc00f08947 */ /* 0x004fea000383ffff */
[----:B------:R-:W-:Y:S05]  /*9350*/  BRA `(.L_x_202) ;  /* 0xffffffa4008c7947 */ /* 0x000fea000383ffff */
.L_x_67:
[----:B------:R-:W-:-:S07]  /*9360*/  MOV R0, UR5 ;  /* 0x0000000500007c02 */ /* 0x000fce0008000f00 */
.L_x_203:
[----:B-1----:R1:W2:Y:S02]  /*9370*/  SYNCS.PHASECHK.TRANS64.TRYWAIT P0, [R0+URZ], R3 ;  /* 0x00000003000075a7 */ /* 0x0022a400080011ff */
[----:B--2---:R-:W-:Y:S05]  /*9380*/  @!P0 NANOSLEEP.SYNCS 0x989680 ;  /* 0x009896800000895d */ /* 0x004fea0003900000 */
[----:B------:R-:W2:Y:S02]  /*9390*/  @!P0 SYNCS.PHASECHK.TRANS64 P0, [R0+URZ], R3 ;  /* 0x00000003000085a7 */ /* 0x000ea400080010ff */
[----:B--2---:R-:W-:Y:S05]  /*93a0*/  @!P0 BRA `(.L_x_203) ;  /* 0xfffffffc00f08947 */ /* 0x004fea000383ffff */
[----:B------:R-:W-:Y:S05]  /*93b0*/  BRA `(.L_x_204) ;  /* 0xffffffa400987947 */ /* 0x000fea000383ffff */
.L_x_68:
[----:B------:R-:W-:-:S07]  /*93c0*/  MOV R0, UR5 ;  /* 0x0000000500007c02 */ /* 0x000fce0008000f00 */
.L_x_205:
[----:B-1----:R1:W2:Y:S02]  /*93d0*/  SYNCS.PHASECHK.TRANS64.TRYWAIT P0, [R0+URZ], R3 ;  /* 0x00000003000075a7 */ /* 0x0022a400080011ff */
[----:B--2---:R-:W-:Y:S05]  /*93e0*/  @!P0 NANOSLEEP.SYNCS 0x989680 ;  /* 0x009896800000895d */ /* 0x004fea0003900000 */
[----:B------:R-:W2:Y:S02]  /*93f0*/  @!P0 SYNCS.PHASECHK.TRANS64 P0, [R0+URZ], R3 ;  /* 0x00000003000085a7 */ /* 0x000ea400080010ff */
[----:B--2---:R-:W-:Y:S05]  /*9400*/  @!P0 BRA `(.L_x_205) ;  /* 0xfffffffc00f08947 */ /* 0x004fea000383ffff */
[----:B------:R-:W-:Y:S05]  /*9410*/  BRA `(.L_x_206) ;  /* 0xffffffa400a47947 */ /* 0x000fea000383ffff */
.L_x_69:
[----:B------:R-:W-:-:S07]  /*9420*/  MOV R0, UR5 ;  /* 0x0000000500007c02 */ /* 0x000fce0008000f00 */
.L_x_207:
[----:B-1----:R1:W2:Y:S02]  /*9430*/  SYNCS.PHASECHK.TRANS64.TRYWAIT P0, [R0+URZ], R3 ;  /* 0x00000003000075a7 */ /* 0x0022a400080011ff */
[----:B--2---:R-:W-:Y:S05]  /*9440*/  @!P0 NANOSLEEP.SYNCS 0x989680 ;  /* 0x009896800000895d */ /* 0x004fea0003900000 */
[----:B------:R-:W2:Y:S02]  /*9450*/  @!P0 SYNCS.PHASECHK.TRANS64 P0, [R0+URZ], R3 ;  /* 0x00000003000085a7 */ /* 0x000ea400080010ff */
[----:B--2---:R-:W-:Y:S05]  /*9460*/  @!P0 BRA `(.L_x_207) ;  /* 0xfffffffc00f08947 */ /* 0x004fea000383ffff */
[----:B------:R-:W-:Y:S05]  /*9470*/  BRA `(.L_x_208) ;  /* 0xffffffa400b07947 */ /* 0x000fea000383ffff */
.L_x_70:
[----:B------:R-:W-:-:S07]  /*9480*/  MOV R0, UR5 ;  /* 0x0000000500007c02 */ /* 0x000fce0008000f00 */
.L_x_209:
[----:B-1----:R1:W2:Y:S02]  /*9490*/  SYNCS.PHASECHK.TRANS64.TRYWAIT P0, [R0+URZ], R3 ;  /* 0x00000003000075a7 */ /* 0x0022a400080011ff */
[----:B--2---:R-:W-:Y:S05]  /*94a0*/  @!P0 NANOSLEEP.SYNCS 0x989680 ;  /* 0x009896800000895d */ /* 0x004fea0003900000 */
[----:B------:R-:W2:Y:S02]  /*94b0*/  @!P0 SYNCS.PHASECHK.TRANS64 P0, [R0+URZ], R3 ;  /* 0x00000003000085a7 */ /* 0x000ea400080010ff */
[----:B--2---:R-:W-:Y:S05]  /*94c0*/  @!P0 BRA `(.L_x_209) ;  /* 0xfffffffc00f08947 */ /* 0x004fea000383ffff */
[----:B------:R-:W-:Y:S05]  /*94d0*/  BRA `(.L_x_210) ;  /* 0xffffffa400bc7947 */ /* 0x000fea000383ffff */
.L_x_71:
[----:B------:R-:W-:-:S07]  /*94e0*/  MOV R0, UR5 ;  /* 0x0000000500007c02 */ /* 0x000fce0008000f00 */
.L_x_211:
[----:B-1----:R1:W2:Y:S02]  /*94f0*/  SYNCS.PHASECHK.TRANS64.TRYWAIT P0, [R0+URZ], R3 ;  /* 0x00000003000075a7 */ /* 0x0022a400080011ff */
[----:B--2---:R-:W-:Y:S05]  /*9500*/  @!P0 NANOSLEEP.SYNCS 0x989680 ;  /* 0x009896800000895d */ /* 0x004fea0003900000 */
[----:B------:R-:W2:Y:S02]  /*9510*/  @!P0 SYNCS.PHASECHK.TRANS64 P0, [R0+URZ], R3 ;  /* 0x00000003000085a7 */ /* 0x000ea400080010ff */
[----:B--2---:R-:W-:Y:S05]  /*9520*/  @!P0 BRA `(.L_x_211) ;  /* 0xfffffffc00f08947 */ /* 0x004fea000383ffff */
[----:B------:R-:W-:Y:S05]  /*9530*/  BRA `(.L_x_212) ;  /* 0xffffffa400c87947 */ /* 0x000fea000383ffff */
.L_x_72:
[----:B------:R-:W-:-:S07]  /*9540*/  MOV R0, UR5 ;  /* 0x0000000500007c02 */ /* 0x000fce0008000f00 */
.L_x_213:
[----:B-1----:R1:W2:Y:S02]  /*9550*/  SYNCS.PHASECHK.TRANS64.TRYWAIT P0, [R0+URZ], R3 ;  /* 0x00000003000075a7 */ /* 0x0022a400080011ff */
[----:B--2---:R-:W-:Y:S05]  /*9560*/  @!P0 NANOSLEEP.SYNCS 0x989680 ;  /* 0x009896800000895d */ /* 0x004fea0003900000 */
[----:B------:R-:W2:Y:S02]  /*9570*/  @!P0 SYNCS.PHASECHK.TRANS64 P0, [R0+URZ], R3 ;  /* 0x00000003000085a7 */ /* 0x000ea400080010ff */
[----:B--2---:R-:W-:Y:S05]  /*9580*/  @!P0 BRA `(.L_x_213) ;  /* 0xfffffffc00f08947 */ /* 0x004fea000383ffff */
[----:B------:R-:W-:Y:S05]  /*9590*/  BRA `(.L_x_214) ;  /* 0xffffffa400d47947 */ /* 0x000fea000383ffff */
.L_x_73:
[----:B------:R-:W-:-:S07]  /*95a0*/  MOV R0, UR5 ;  /* 0x0000000500007c02 */ /* 0x000fce0008000f00 */
.L_x_215:
[----:B-1----:R1:W2:Y:S02]  /*95b0*/  SYNCS.PHASECHK.TRANS64.TRYWAIT P0, [R0+URZ], R3 ;  /* 0x00000003000075a7 */ /* 0x0022a400080011ff */
[----:B--2---:R-:W-:Y:S05]  /*95c0*/  @!P0 NANOSLEEP.SYNCS 0x989680 ;  /* 0x009896800000895d */ /* 0x004fea0003900000 */
[----:B------:R-:W2:Y:S02]  /*95d0*/  @!P0 SYNCS.PHASECHK.TRANS64 P0, [R0+URZ], R3 ;  /* 0x00000003000085a7 */ /* 0x000ea400080010ff */
[----:B--2---:R-:W-:Y:S05]  /*95e0*/  @!P0 BRA `(.L_x_215) ;  /* 0xfffffffc00f08947 */ /* 0x004fea000383ffff */
[----:B------:R-:W-:Y:S05]  /*95f0*/  BRA `(.L_x_216) ;  /* 0xffffffa400e07947 */ /* 0x000fea000383ffff */
.L_x_74:
[----:B------:R-:W-:-:S07]  /*9600*/  MOV R0, UR5 ;  /* 0x0000000500007c02 */ /* 0x000fce0008000f00 */
.L_x_217:
[----:B-1----:R1:W2:Y:S02]  /*9610*/  SYNCS.PHASECHK.TRANS64.TRYWAIT P0, [R0+URZ], R3 ;  /* 0x00000003000075a7 */ /* 0x0022a400080011ff */
[----:B--2---:R-:W-:Y:S05]  /*9620*/  @!P0 NANOSLEEP.SYNCS 0x989680 ;  /* 0x009896800000895d */ /* 0x004fea0003900000 */
[----:B------:R-:W2:Y:S02]  /*9630*/  @!P0 SYNCS.PHASECHK.TRANS64 P0, [R0+URZ], R3 ;  /* 0x00000003000085a7 */ /* 0x000ea400080010ff */
[----:B--2---:R-:W-:Y:S05]  /*9640*/  @!P0 BRA `(.L_x_217) ;  /* 0xfffffffc00f08947 */ /* 0x004fea000383ffff */
[----:B------:R-:W-:Y:S05]  /*9650*/  BRA `(.L_x_218) ;  /* 0xffffffa400ec7947 */ /* 0x000fea000383ffff */
.L_x_75:
[----:B------:R-:W-:-:S07]  /*9660*/  MOV R0, UR5 ;  /* 0x0000000500007c02 */ /* 0x000fce0008000f00 */
.L_x_219:
[----:B-1----:R1:W2:Y:S02]  /*9670*/  SYNCS.PHASECHK.TRANS64.TRYWAIT P0, [R0+URZ], R3 ;  /* 0x00000003000075a7 */ /* 0x0022a400080011ff */
[----:B--2---:R-:W-:Y:S05]  /*9680*/  @!P0 NANOSLEEP.SYNCS 0x989680 ;  /* 0x009896800000895d */ /* 0x004fea0003900000 */
[----:B------:R-:W2:Y:S02]  /*9690*/  @!P0 SYNCS.PHASECHK.TRANS64 P0, [R0+URZ], R3 ;  /* 0x00000003000085a7 */ /* 0x000ea400080010ff */
[----:B--2---:R-:W-:Y:S05]  /*96a0*/  @!P0 BRA `(.L_x_219) ;  /* 0xfffffffc00f08947 */ /* 0x004fea000383ffff */
[----:B------:R-:W-:Y:S05]  /*96b0*/  BRA `(.L_x_220) ;  /* 0xffffffa400f87947 */ /* 0x000fea000383ffff */
.L_x_76:
[----:B------:R-:W-:-:S07]  /*96c0*/  MOV R0, UR5 ;  /* 0x0000000500007c02 */ /* 0x000fce0008000f00 */
.L_x_221:
[----:B-1----:R1:W2:Y:S02]  /*96d0*/  SYNCS.PHASECHK.TRANS64.TRYWAIT P0, [R0+URZ], R3 ;  /* 0x00000003000075a7 */ /* 0x0022a400080011ff */
[----:B--2---:R-:W-:Y:S05]  /*96e0*/  @!P0 NANOSLEEP.SYNCS 0x989680 ;  /* 0x009896800000895d */ /* 0x004fea0003900000 */
[----:B------:R-:W2:Y:S02]  /*96f0*/  @!P0 SYNCS.PHASECHK.TRANS64 P0, [R0+URZ], R3 ;  /* 0x00000003000085a7 */ /* 0x000ea400080010ff */
[----:B--2---:R-:W-:Y:S05]  /*9700*/  @!P0 BRA `(.L_x_221) ;  /* 0xfffffffc00f08947 */ /* 0x004fea000383ffff */
[----:B------:R-:W-:Y:S05]  /*9710*/  BRA `(.L_x_222) ;  /* 0xffffffa800047947 */ /* 0x000fea000383ffff */
.L_x_77:
[----:B------:R-:W-:-:S07]  /*9720*/  MOV R0, UR5 ;  /* 0x0000000500007c02 */ /* 0x000fce0008000f00 */
.L_x_223:
[----:B-1----:R1:W2:Y:S02]  /*9730*/  SYNCS.PHASECHK.TRANS64.TRYWAIT P0, [R0+URZ], R3 ;  /* 0x00000003000075a7 */ /* 0x0022a400080011ff */
[----:B--2---:R-:W-:Y:S05]  /*9740*/  @!P0 NANOSLEEP.SYNCS 0x989680 ;  /* 0x009896800000895d */ /* 0x004fea0003900000 */
[----:B------:R-:W2:Y:S02]  /*9750*/  @!P0 SYNCS.PHASECHK.TRANS64 P0, [R0+URZ], R3 ;  /* 0x00000003000085a7 */ /* 0x000ea400080010ff */
[----:B--2---:R-:W-:Y:S05]  /*9760*/  @!P0 BRA `(.L_x_223) ;  /* 0xfffffffc00f08947 */ /* 0x004fea000383ffff */
[----:B------:R-:W-:Y:S05]  /*9770*/  BRA `(.L_x_224) ;  /* 0xffffffa800107947 */ /* 0x000fea000383ffff */
.L_x_78:
[----:B------:R-:W-:-:S07]  /*9780*/  MOV R0, UR5 ;  /* 0x0000000500007c02 */ /* 0x000fce0008000f00 */
.L_x_225:
[----:B-1----:R1:W2:Y:S02]  /*9790*/  SYNCS.PHASECHK.TRANS64.TRYWAIT P0, [R0+URZ], R3 ;  /* 0x00000003000075a7 */ /* 0x0022a400080011ff */
[----:B--2---:R-:W-:Y:S05]  /*97a0*/  @!P0 NANOSLEEP.SYNCS 0x989680 ;  /* 0x009896800000895d */ /* 0x004fea0003900000 */
[----:B------:R-:W2:Y:S02]  /*97b0*/  @!P0 SYNCS.PHASECHK.TRANS64 P0, [R0+URZ], R3 ;  /* 0x00000003000085a7 */ /* 0x000ea400080010ff */
[----:B--2---:R-:W-:Y:S05]  /*97c0*/  @!P0 BRA `(.L_x_225) ;  /* 0xfffffffc00f08947 */ /* 0x004fea000383ffff */
[----:B------:R-:W-:Y:S05]  /*97d0*/  BRA `(.L_x_226) ;  /* 0xffffffa8001c7947 */ /* 0x000fea000383ffff */
.L_x_79:
[----:B------:R-:W-:-:S07]  /*97e0*/  MOV R0, UR5 ;  /* 0x0000000500007c02 */ /* 0x000fce0008000f00 */
.L_x_227:
[----:B-1----:R1:W2:Y:S02]  /*97f0*/  SYNCS.PHASECHK.TRANS64.TRYWAIT P0, [R0+URZ], R3 ;  /* 0x00000003000075a7 */ /* 0x0022a400080011ff */
[----:B--2---:R-:W-:Y:S05]  /*9800*/  @!P0 NANOSLEEP.SYNCS 0x989680 ;  /* 0x009896800000895d */ /* 0x004fea0003900000 */
[----:B------:R-:W2:Y:S02]  /*9810*/  @!P0 SYNCS.PHASECHK.TRANS64 P0, [R0+URZ], R3 ;  /* 0x00000003000085a7 */ /* 0x000ea400080010ff */
[----:B--2---:R-:W-:Y:S05]  /*9820*/  @!P0 BRA `(.L_x_227) ;  /* 0xfffffffc00f08947 */ /* 0x004fea000383ffff */
[----:B------:R-:W-:Y:S05]  /*9830*/  BRA `(.L_x_228) ;  /* 0xffffffa800287947 */ /* 0x000fea000383ffff */
.L_x_80:
[----:B------:R-:W-:-:S07]  /*9840*/  MOV R0, UR5 ;  /* 0x0000000500007c02 */ /* 0x000fce0008000f00 */
.L_x_229:
[----:B-1----:R1:W2:Y:S02]  /*9850*/  SYNCS.PHASECHK.TRANS64.TRYWAIT P0, [R0+URZ], R3 ;  /* 0x00000003000075a7 */ /* 0x0022a400080011ff */
[----:B--2---:R-:W-:Y:S05]  /*9860*/  @!P0 NANOSLEEP.SYNCS 0x989680 ;  /* 0x009896800000895d */ /* 0x004fea0003900000 */
[----:B------:R-:W2:Y:S02]  /*9870*/  @!P0 SYNCS.PHASECHK.TRANS64 P0, [R0+URZ], R3 ;  /* 0x00000003000085a7 */ /* 0x000ea400080010ff */
[----:B--2---:R-:W-:Y:S05]  /*9880*/  @!P0 BRA `(.L_x_229) ;  /* 0xfffffffc00f08947 */ /* 0x004fea000383ffff */
[----:B------:R-:W-:Y:S05]  /*9890*/  BRA `(.L_x_230) ;  /* 0xffffffa800347947 */ /* 0x000fea000383ffff */
.L_x_81:
[----:B------:R-:W-:-:S07]  /*98a0*/  MOV R0, UR5 ;  /* 0x0000000500007c02 */ /* 0x000fce0008000f00 */
.L_x_231:
[----:B-1----:R1:W2:Y:S02]  /*98b0*/  SYNCS.PHASECHK.TRANS64.TRYWAIT P0, [R0+URZ], R3 ;  /* 0x00000003000075a7 */ /* 0x0022a400080011ff */
[----:B--2---:R-:W-:Y:S05]  /*98c0*/  @!P0 NANOSLEEP.SYNCS 0x989680 ;  /* 0x009896800000895d */ /* 0x004fea0003900000 */
[----:B------:R-:W2:Y:S02]  /*98d0*/  @!P0 SYNCS.PHASECHK.TRANS64 P0, [R0+URZ], R3 ;  /* 0x00000003000085a7 */ /* 0x000ea400080010ff */
[----:B--2---:R-:W-:Y:S05]  /*98e0*/  @!P0 BRA `(.L_x_231) ;  /* 0xfffffffc00f08947 */ /* 0x004fea000383ffff */
[----:B------:R-:W-:Y:S05]  /*98f0*/  BRA `(.L_x_232) ;  /* 0xffffffa800407947 */ /* 0x000fea000383ffff */
.L_x_82:
[----:B------:R-:W-:-:S07]  /*9900*/  MOV R0, UR5 ;  /* 0x0000000500007c02 */ /* 0x000fce0008000f00 */
.L_x_233:
[----:B-1----:R1:W2:Y:S02]  /*9910*/  SYNCS.PHASECHK.TRANS64.TRYWAIT P0, [R0+URZ], R3 ;  /* 0x00000003000075a7 */ /* 0x0022a400080011ff */
[----:B--2---:R-:W-:Y:S05]  /*9920*/  @!P0 NANOSLEEP.SYNCS 0x989680 ;  /* 0x009896800000895d */ /* 0x004fea0003900000 */
[----:B------:R-:W2:Y:S02]  /*9930*/  @!P0 SYNCS.PHASECHK.TRANS64 P0, [R0+URZ], R3 ;  /* 0x00000003000085a7 */ /* 0x000ea400080010ff */
[----:B--2---:R-:W-:Y:S05]  /*9940*/  @!P0 BRA `(.L_x_233) ;  /* 0xfffffffc00f08947 */ /* 0x004fea000383ffff */
[----:B------:R-:W-:Y:S05]  /*9950*/  BRA `(.L_x_234) ;  /* 0xffffffa8004c7947 */ /* 0x000fea000383ffff */
.L_x_83:
[----:B------:R-:W-:-:S07]  /*9960*/  MOV R0, UR5 ;  /* 0x0000000500007c02 */ /* 0x000fce0008000f00 */
.L_x_235:
[----:B-1----:R1:W2:Y:S02]  /*9970*/  SYNCS.PHASECHK.TRANS64.TRYWAIT P0, [R0+URZ], R3 ;  /* 0x00000003000075a7 */ /* 0x0022a400080011ff */
[----:B--2---:R-:W-:Y:S05]  /*9980*/  @!P0 NANOSLEEP.SYNCS 0x989680 ;  /* 0x009896800000895d */ /* 0x004fea0003900000 */
[----:B------:R-:W2:Y:S02]  /*9990*/  @!P0 SYNCS.PHASECHK.TRANS64 P0, [R0+URZ], R3 ;  /* 0x00000003000085a7 */ /* 0x000ea400080010ff */
[----:B--2---:R-:W-:Y:S05]  /*99a0*/  @!P0 BRA `(.L_x_235) ;  /* 0xfffffffc00f08947 */ /* 0x004fea000383ffff */
[----:B------:R-:W-:Y:S05]  /*99b0*/  BRA `(.L_x_236) ;  /* 0xffffffa800587947 */ /* 0x000fea000383ffff */
.L_x_84:
[----:B------:R-:W-:-:S07]  /*99c0*/  MOV R0, UR5 ;  /* 0x0000000500007c02 */ /* 0x000fce0008000f00 */
.L_x_237:
[----:B-1----:R1:W2:Y:S02]  /*99d0*/  SYNCS.PHASECHK.TRANS64.TRYWAIT P0, [R0+URZ], R3 ;  /* 0x00000003000075a7 */ /* 0x0022a400080011ff */
[----:B--2---:R-:W-:Y:S05]  /*99e0*/  @!P0 NANOSLEEP.SYNCS 0x989680 ;  /* 0x009896800000895d */ /* 0x004fea0003900000 */
[----:B------:R-:W2:Y:S02]  /*99f0*/  @!P0 SYNCS.PHASECHK.TRANS64 P0, [R0+URZ], R3 ;  /* 0x00000003000085a7 */ /* 0x000ea400080010ff */
[----:B--2---:R-:W-:Y:S05]  /*9a00*/  @!P0 BRA `(.L_x_237) ;  /* 0xfffffffc00f08947 */ /* 0x004fea000383ffff */
[----:B------:R-:W-:Y:S05]  /*9a10*/  BRA `(.L_x_238) ;  /* 0xffffffa800647947 */ /* 0x000fea000383ffff */
.L_x_85:
[----:B------:R-:W-:-:S07]  /*9a20*/  MOV R0, UR5 ;  /* 0x0000000500007c02 */ /* 0x000fce0008000f00 */
.L_x_239:
[----:B-1----:R1:W2:Y:S02]  /*9a30*/  SYNCS.PHASECHK.TRANS64.TRYWAIT P0, [R0+URZ], R3 ;  /* 0x00000003000075a7 */ /* 0x0022a400080011ff */
[----:B--2---:R-:W-:Y:S05]  /*9a40*/  @!P0 NANOSLEEP.SYNCS 0x989680 ;  /* 0x009896800000895d */ /* 0x004fea0003900000 */
[----:B------:R-:W2:Y:S02]  /*9a50*/  @!P0 SYNCS.PHASECHK.TRANS64 P0, [R0+URZ], R3 ;  /* 0x00000003000085a7 */ /* 0x000ea400080010ff */
[----:B--2---:R-:W-:Y:S05]  /*9a60*/  @!P0 BRA `(.L_x_239) ;  /* 0xfffffffc00f08947 */ /* 0x004fea000383ffff */
[----:B------:R-:W-:Y:S05]  /*9a70*/  BRA `(.L_x_240) ;  /* 0xffffffa800707947 */ /* 0x000fea000383ffff */
.L_x_86:
[----:B------:R-:W-:-:S07]  /*9a80*/  MOV R0, UR5 ;  /* 0x0000000500007c02 */ /* 0x000fce0008000f00 */
.L_x_241:
[----:B-1----:R1:W2:Y:S02]  /*9a90*/  SYNCS.PHASECHK.TRANS64.TRYWAIT P0, [R0+URZ], R3 ;  /* 0x00000003000075a7 */ /* 0x0022a400080011ff */
[----:B--2---:R-:W-:Y:S05]  /*9aa0*/  @!P0 NANOSLEEP.SYNCS 0x989680 ;  /* 0x009896800000895d */ /* 0x004fea0003900000 */
[----:B------:R-:W2:Y:S02]  /*9ab0*/  @!P0 SYNCS.PHASECHK.TRANS64 P0, [R0+URZ], R3 ;  /* 0x00000003000085a7 */ /* 0x000ea400080010ff */
[----:B--2---:R-:W-:Y:S05]  /*9ac0*/  @!P0 BRA `(.L_x_241) ;  /* 0xfffffffc00f08947 */ /* 0x004fea000383ffff */
[----:B------:R-:W-:Y:S05]  /*9ad0*/  BRA `(.L_x_242) ;  /* 0xffffffa8007c7947 */ /* 0x000fea000383ffff */
.L_x_87:
[----:B------:R-:W-:-:S07]  /*9ae0*/  MOV R0, UR5 ;  /* 0x0000000500007c02 */ /* 0x000fce0008000f00 */
.L_x_243:
[----:B-1----:R1:W2:Y:S02]  /*9af0*/  SYNCS.PHASECHK.TRANS64.TRYWAIT P0, [R0+URZ], R3 ;  /* 0x00000003000075a7 */ /* 0x0022a400080011ff */
[----:B--2---:R-:W-:Y:S05]  /*9b00*/  @!P0 NANOSLEEP.SYNCS 0x989680 ;  /* 0x009896800000895d */ /* 0x004fea0003900000 */
[----:B------:R-:W2:Y:S02]  /*9b10*/  @!P0 SYNCS.PHASECHK.TRANS64 P0, [R0+URZ], R3 ;  /* 0x00000003000085a7 */ /* 0x000ea400080010ff */
[----:B--2---:R-:W-:Y:S05]  /*9b20*/  @!P0 BRA `(.L_x_243) ;  /* 0xfffffffc00f08947 */ /* 0x004fea000383ffff */
[----:B------:R-:W-:Y:S05]  /*9b30*/  BRA `(.L_x_244) ;  /* 0xffffffa800887947 */ /* 0x000fea000383ffff */
.L_x_88:
[----:B------:R-:W-:-:S07]  /*9b40*/  MOV R0, UR5 ;  /* 0x0000000500007c02 */ /* 0x000fce0008000f00 */
.L_x_245:
[----:B-1----:R1:W2:Y:S02]  /*9b50*/  SYNCS.PHASECHK.TRANS64.TRYWAIT P0, [R0+URZ], R3 ;  /* 0x00000003000075a7 */ /* 0x0022a400080011ff */
[----:B--2---:R-:W-:Y:S05]  /*9b60*/  @!P0 NANOSLEEP.SYNCS 0x989680 ;  /* 0x009896800000895d */ /* 0x004fea0003900000 */
[----:B------:R-:W2:Y:S02]  /*9b70*/  @!P0 SYNCS.PHASECHK.TRANS64 P0, [R0+URZ], R3 ;  /* 0x00000003000085a7 */ /* 0x000ea400080010ff */
[----:B--2---:R-:W-:Y:S05]  /*9b80*/  @!P0 BRA `(.L_x_245) ;  /* 0xfffffffc00f08947 */ /* 0x004fea000383ffff */
[----:B------:R-:W-:Y:S05]  /*9b90*/  BRA `(.L_x_246) ;  /* 0xffffffa800947947 */ /* 0x000fea000383ffff */
.L_x_89:
[----:B------:R-:W-:-:S07]  /*9ba0*/  MOV R0, UR5 ;  /* 0x0000000500007c02 */ /* 0x000fce0008000f00 */
.L_x_247:
[----:B-1----:R1:W2:Y:S02]  /*9bb0*/  SYNCS.PHASECHK.TRANS64.TRYWAIT P0, [R0+URZ], R3 ;  /* 0x00000003000075a7 */ /* 0x0022a400080011ff */
[----:B--2---:R-:W-:Y:S05]  /*9bc0*/  @!P0 NANOSLEEP.SYNCS 0x989680 ;  /* 0x009896800000895d */ /* 0x004fea0003900000 */
[----:B------:R-:W2:Y:S02]  /*9bd0*/  @!P0 SYNCS.PHASECHK.TRANS64 P0, [R0+URZ], R3 ;  /* 0x00000003000085a7 */ /* 0x000ea400080010ff */
[----:B--2---:R-:W-:Y:S05]  /*9be0*/  @!P0 BRA `(.L_x_247) ;  /* 0xfffffffc00f08947 */ /* 0x004fea000383ffff */
[----:B------:R-:W-:Y:S05]  /*9bf0*/  BRA `(.L_x_248) ;  /* 0xffffffa800a07947 */ /* 0x000fea000383ffff */
.L_x_90:
[----:B------:R-:W-:-:S07]  /*9c00*/  MOV R0, UR5 ;  /* 0x0000000500007c02 */ /* 0x000fce0008000f00 */
.L_x_249:
[----:B-1----:R1:W2:Y:S02]  /*9c10*/  SYNCS.PHASECHK.TRANS64.TRYWAIT P0, [R0+URZ], R3 ;  /* 0x00000003000075a7 */ /* 0x0022a400080011ff */
[----:B--2---:R-:W-:Y:S05]  /*9c20*/  @!P0 NANOSLEEP.SYNCS 0x989680 ;  /* 0x009896800000895d */ /* 0x004fea0003900000 */
[----:B------:R-:W2:Y:S02]  /*9c30*/  @!P0 SYNCS.PHASECHK.TRANS64 P0, [R0+URZ], R3 ;  /* 0x00000003000085a7 */ /* 0x000ea400080010ff */
[----:B--2---:R-:W-:Y:S05]  /*9c40*/  @!P0 BRA `(.L_x_249) ;  /* 0xfffffffc00f08947 */ /* 0x004fea000383ffff */
[----:B------:R-:W-:Y:S05]  /*9c50*/  BRA `(.L_x_250) ;  /* 0xffffffa800ac7947 */ /* 0x000fea000383ffff */
.L_x_91:
[----:B------:R-:W-:-:S07]  /*9c60*/  MOV R0, UR5 ;  /* 0x0000000500007c02 */ /* 0x000fce0008000f00 */
.L_x_251:
[----:B-1----:R1:W2:Y:S02]  /*9c70*/  SYNCS.PHASECHK.TRANS64.TRYWAIT P0, [R0+URZ], R3 ;  /* 0x00000003000075a7 */ /* 0x0022a400080011ff */
[----:B--2---:R-:W-:Y:S05]  /*9c80*/  @!P0 NANOSLEEP.SYNCS 0x989680 ;  /* 0x009896800000895d */ /* 0x004fea0003900000 */
[----:B------:R-:W2:Y:S02]  /*9c90*/  @!P0 SYNCS.PHASECHK.TRANS64 P0, [R0+URZ], R3 ;  /* 0x00000003000085a7 */ /* 0x000ea400080010ff */
[----:B--2---:R-:W-:Y:S05]  /*9ca0*/  @!P0 BRA `(.L_x_251) ;  /* 0xfffffffc00f08947 */ /* 0x004fea000383ffff */
[----:B------:R-:W-:Y:S05]  /*9cb0*/  BRA `(.L_x_252) ;  /* 0xffffffa800b87947 */ /* 0x000fea000383ffff */
.L_x_92:
[----:B------:R-:W-:-:S07]  /*9cc0*/  MOV R0, UR5 ;  /* 0x0000000500007c02 */ /* 0x000fce0008000f00 */
.L_x_253:
[----:B-1----:R1:W2:Y:S02]  /*9cd0*/  SYNCS.PHASECHK.TRANS64.TRYWAIT P0, [R0+URZ], R3 ;  /* 0x00000003000075a7 */ /* 0x0022a400080011ff */
[----:B--2---:R-:W-:Y:S05]  /*9ce0*/  @!P0 NANOSLEEP.SYNCS 0x989680 ;  /* 0x009896800000895d */ /* 0x004fea0003900000 */
[----:B------:R-:W2:Y:S02]  /*9cf0*/  @!P0 SYNCS.PHASECHK.TRANS64 P0, [R0+URZ], R3 ;  /* 0x00000003000085a7 */ /* 0x000ea400080010ff */
[----:B--2---:R-:W-:Y:S05]  /*9d00*/  @!P0 BRA `(.L_x_253) ;  /* 0xfffffffc00f08947 */ /* 0x004fea000383ffff */
[----:B------:R-:W-:Y:S05]  /*9d10*/  BRA `(.L_x_254) ;  /* 0xffffffa800c47947 */ /* 0x000fea000383ffff */
.L_x_93:
[----:B------:R-:W-:-:S07]  /*9d20*/  MOV R0, UR5 ;  /* 0x0000000500007c02 */ /* 0x000fce0008000f00 */
.L_x_255:
[----:B-1----:R1:W2:Y:S02]  /*9d30*/  SYNCS.PHASECHK.TRANS64.TRYWAIT P0, [R0+URZ], R3 ;  /* 0x00000003000075a7 */ /* 0x0022a400080011ff */
[----:B--2---:R-:W-:Y:S05]  /*9d40*/  @!P0 NANOSLEEP.SYNCS 0x989680 ;  /* 0x009896800000895d */ /* 0x004fea0003900000 */
[----:B------:R-:W2:Y:S02]  /*9d50*/  @!P0 SYNCS.PHASECHK.TRANS64 P0, [R0+URZ], R3 ;  /* 0x00000003000085a7 */ /* 0x000ea400080010ff */
[----:B--2---:R-:W-:Y:S05]  /*9d60*/  @!P0 BRA `(.L_x_255) ;  /* 0xfffffffc00f08947 */ /* 0x004fea000383ffff */
[----:B------:R-:W-:Y:S05]  /*9d70*/  BRA `(.L_x_256) ;  /* 0xffffffa800d07947 */ /* 0x000fea000383ffff */
.L_x_94:
[----:B------:R-:W-:-:S07]  /*9d80*/  MOV R0, UR5 ;  /* 0x0000000500007c02 */ /* 0x000fce0008000f00 */
.L_x_257:
[----:B-1----:R1:W2:Y:S02]  /*9d90*/  SYNCS.PHASECHK.TRANS64.TRYWAIT P0, [R0+URZ], R3 ;  /* 0x00000003000075a7 */ /* 0x0022a400080011ff */
[----:B--2---:R-:W-:Y:S05]  /*9da0*/  @!P0 NANOSLEEP.SYNCS 0x989680 ;  /* 0x009896800000895d */ /* 0x004fea0003900000 */
[----:B------:R-:W2:Y:S02]  /*9db0*/  @!P0 SYNCS.PHASECHK.TRANS64 P0, [R0+URZ], R3 ;  /* 0x00000003000085a7 */ /* 0x000ea400080010ff */
[----:B--2---:R-:W-:Y:S05]  /*9dc0*/  @!P0 BRA `(.L_x_257) ;  /* 0xfffffffc00f08947 */ /* 0x004fea000383ffff */
[----:B------:R-:W-:Y:S05]  /*9dd0*/  BRA `(.L_x_258) ;  /* 0xffffffa800dc7947 */ /* 0x000fea000383ffff */
.L_x_95:
[----:B------:R-:W-:-:S07]  /*9de0*/  MOV R0, UR5 ;  /* 0x0000000500007c02 */ /* 0x000fce0008000f00 */
.L_x_259:
[----:B-1----:R1:W2:Y:S02]  /*9df0*/  SYNCS.PHASECHK.TRANS64.TRYWAIT P0, [R0+URZ], R3 ;  /* 0x00000003000075a7 */ /* 0x0022a400080011ff */
[----:B--2---:R-:W-:Y:S05]  /*9e00*/  @!P0 NANOSLEEP.SYNCS 0x989680 ;  /* 0x009896800000895d */ /* 0x004fea0003900000 */
[----:B------:R-:W2:Y:S02]  /*9e10*/  @!P0 SYNCS.PHASECHK.TRANS64 P0, [R0+URZ], R3 ;  /* 0x00000003000085a7 */ /* 0x000ea400080010ff */
[----:B--2---:R-:W-:Y:S05]  /*9e20*/  @!P0 BRA `(.L_x_259) ;  /* 0xfffffffc00f08947 */ /* 0x004fea000383ffff */
[----:B------:R-:W-:Y:S05]  /*9e30*/  BRA `(.L_x_260) ;  /* 0xffffffa800e87947 */ /* 0x000fea000383ffff */
.L_x_96:
[----:B------:R-:W-:-:S07]  /*9e40*/  MOV R0, UR5 ;  /* 0x0000000500007c02 */ /* 0x000fce0008000f00 */
.L_x_261:
[----:B-1----:R1:W2:Y:S02]  /*9e50*/  SYNCS.PHASECHK.TRANS64.TRYWAIT P0, [R0+URZ], R3 ;  /* 0x00000003000075a7 */ /* 0x0022a400080011ff */
[----:B--2---:R-:W-:Y:S05]  /*9e60*/  @!P0 NANOSLEEP.SYNCS 0x989680 ;  /* 0x009896800000895d */ /* 0x004fea0003900000 */
[----:B------:R-:W2:Y:S02]  /*9e70*/  @!P0 SYNCS.PHASECHK.TRANS64 P0, [R0+URZ], R3 ;  /* 0x00000003000085a7 */ /* 0x000ea400080010ff */
[----:B--2---:R-:W-:Y:S05]  /*9e80*/  @!P0 BRA `(.L_x_261) ;  /* 0xfffffffc00f08947 */ /* 0x004fea000383ffff */
[----:B------:R-:W-:Y:S05]  /*9e90*/  BRA `(.L_x_262) ;  /* 0xffffffa800f47947 */ /* 0x000fea000383ffff */
.L_x_99:
[----:B-1----:R1:W2:Y:S02]  /*9ea0*/  SYNCS.PHASECHK.TRANS64.TRYWAIT P0, [R2+URZ+0x3e0], R4 ;  /* 0x0003e004020075a7 */ /* 0x0022a400080011ff */
[----:B--2---:R-:W-:Y:S05]  /*9eb0*/  @!P0 NANOSLEEP.SYNCS 0x989680 ;  /* 0x009896800000895d */ /* 0x004fea0003900000 */
[----:B------:R-:W2:Y:S02]  /*9ec0*/  @!P0 SYNCS.PHASECHK.TRANS64 P0, [R2+URZ+0x3e0], R4 ;  /* 0x0003e004020085a7 */ /* 0x000ea400080010ff */
[----:B--2---:R-:W-:Y:S05]  /*9ed0*/  @!P0 BRA `(.L_x_99) ;  /* 0xfffffffc00f08947 */ /* 0x004fea000383ffff */
[----:B------:R-:W-:Y:S05]  /*9ee0*/  BRA `(.L_x_263) ;  /* 0xffffffac00507947 */ /* 0x000fea000383ffff */
.L_x_100:
[----:B------:R-:W-:-:S07]  /*9ef0*/  MOV R2, UR4 ;  /* 0x0000000400027c02 */ /* 0x000fce0008000f00 */
.L_x_264:
[----:B-1----:R1:W2:Y:S02]  /*9f00*/  SYNCS.PHASECHK.TRANS64.TRYWAIT P0, [R2+URZ+0x390], R5 ;  /* 0x00039005020075a7 */ /* 0x0022a400080011ff */
[----:B--2---:R-:W-:Y:S05]  /*9f10*/  @!P0 NANOSLEEP.SYNCS 0x989680 ;  /* 0x009896800000895d */ /* 0x004fea0003900000 */
[----:B------:R-:W2:Y:S02]  /*9f20*/  @!P0 SYNCS.PHASECHK.TRANS64 P0, [R2+URZ+0x390], R5 ;  /* 0x00039005020085a7 */ /* 0x000ea400080010ff */
[----:B--2---:R-:W-:Y:S05]  /*9f30*/  @!P0 BRA `(.L_x_264) ;  /* 0xfffffffc00f08947 */ /* 0x004fea000383ffff */
[----:B------:R-:W-:Y:S05]  /*9f40*/  BRA `(.L_x_265) ;  /* 0xffffffac00607947 */ /* 0x000fea000383ffff */
.L_x_101:
[----:B-1----:R1:W2:Y:S02]  /*9f50*/  SYNCS.PHASECHK.TRANS64.TRYWAIT P1, [R2+URZ+0x380], R4 ;  /* 0x00038004020075a7 */ /* 0x0022a400080211ff */
[----:B--2---:R-:W-:Y:S05]  /*9f60*/  @!P1 NANOSLEEP.SYNCS 0x989680 ;  /* 0x009896800000995d */ /* 0x004fea0003900000 */
[----:B------:R-:W2:Y:S02]  /*9f70*/  @!P1 SYNCS.PHASECHK.TRANS64 P1, [R2+URZ+0x380], R4 ;  /* 0x00038004020095a7 */ /* 0x000ea400080210ff */
[----:B--2---:R-:W-:Y:S05]  /*9f80*/  @!P1 BRA `(.L_x_101) ;  /* 0xfffffffc00f09947 */ /* 0x004fea000383ffff */
[----:B------:R-:W-:Y:S05]  /*9f90*/  BRA `(.L_x_266) ;  /* 0xffffffac00907947 */ /* 0x000fea000383ffff */
.L_x_104:
[----:B------:R-:W-:-:S07]  /*9fa0*/  MOV R0, UR4 ;  /* 0x0000000400007c02 */ /* 0x000fce0008000f00 */
.L_x_267:
[----:B-1----:R1:W2:Y:S02]  /*9fb0*/  SYNCS.PHASECHK.TRANS64.TRYWAIT P0, [R0+URZ+0x390], R2 ;  /* 0x00039002000075a7 */ /* 0x0022a400080011ff */
[----:B--2---:R-:W-:Y:S05]  /*9fc0*/  @!P0 NANOSLEEP.SYNCS 0x989680 ;  /* 0x009896800000895d */ /* 0x004fea0003900000 */
[----:B------:R-:W2:Y:S02]  /*9fd0*/  @!P0 SYNCS.PHASECHK.TRANS64 P0, [R0+URZ+0x390], R2 ;  /* 0x00039002000085a7 */ /* 0x000ea400080010ff */
[----:B--2---:R-:W-:Y:S05]  /*9fe0*/  @!P0 BRA `(.L_x_267) ;  /* 0xfffffffc00f08947 */ /* 0x004fea000383ffff */
[----:B------:R-:W-:Y:S05]  /*9ff0*/  BRA `(.L_x_103) ;  /* 0xffffffac00e47947 */ /* 0x000fea000383ffff */
.L_x_111:
[----:B-1----:R1:W2:Y:S02]  /*a000*/  SYNCS.PHASECHK.TRANS64.TRYWAIT P1, [R0+URZ+0x380], R2 ;  /* 0x00038002000075a7 */ /* 0x0022a400080211ff */
[----:B--2---:R-:W-:Y:S05]  /*a010*/  @!P1 NANOSLEEP.SYNCS 0x989680 ;  /* 0x009896800000995d */ /* 0x004fea0003900000 */
[----:B------:R-:W2:Y:S02]  /*a020*/  @!P1 SYNCS.PHASECHK.TRANS64 P1, [R0+URZ+0x380], R2 ;  /* 0x00038002000095a7 */ /* 0x000ea400080210ff */
[----:B--2---:R-:W-:Y:S05]  /*a030*/  @!P1 BRA `(.L_x_111) ;  /* 0xfffffffc00f09947 */ /* 0x004fea000383ffff */
[----:B------:R-:W-:Y:S05]  /*a040*/  BRA `(.L_x_268) ;  /* 0xffffffb400407947 */ /* 0x000fea000383ffff */
.L_x_112:
[----:B------:R-:W-:-:S07]  /*a050*/  MOV R2, UR19 ;  /* 0x0000001300027c02 */ /* 0x000fce0008000f00 */
.L_x_269:
[----:B-1----:R1:W2:Y:S02]  /*a060*/  SYNCS.PHASECHK.TRANS64.TRYWAIT P0, [R2+URZ+0x3c0], R0 ;  /* 0x0003c000020075a7 */ /* 0x0022a400080011ff */
[----:B--2---:R-:W-:Y:S05]  /*a070*/  @!P0 NANOSLEEP.SYNCS 0x989680 ;  /* 0x009896800000895d */ /* 0x004fea0003900000 */
[----:B------:R-:W2:Y:S02]  /*a080*/  @!P0 SYNCS.PHASECHK.TRANS64 P0, [R2+URZ+0x3c0], R0 ;  /* 0x0003c000020085a7 */ /* 0x000ea400080010ff */
[----:B--2---:R-:W-:Y:S05]  /*a090*/  @!P0 BRA `(.L_x_269) ;  /* 0xfffffffc00f08947 */ /* 0x004fea000383ffff */
[----:B------:R-:W-:Y:S05]  /*a0a0*/  BRA `(.L_x_270) ;  /* 0xffffffb400747947 */ /* 0x000fea000383ffff */
.L_x_115:
[----:B------:R-:W-:Y:S07]  /*a0b0*/  MOV R0, UR6 ;  /* 0x0000000600007c02 */ /* 0x000fee0008000f00 */
.L_x_271:
[----:B-1----:R1:W2:Y:S02]  /*a0c0*/  SYNCS.PHASECHK.TRANS64.TRYWAIT P0, [R0+URZ], R2 ;  /* 0x00000002000075a7 */ /* 0x0022a400080011ff */
[----:B--2---:R-:W-:Y:S05]  /*a0d0*/  @!P0 NANOSLEEP.SYNCS 0x989680 ;  /* 0x009896800000895d */ /* 0x004fea0003900000 */
[----:B------:R-:W2:Y:S02]  /*a0e0*/  @!P0 SYNCS.PHASECHK.TRANS64 P0, [R0+URZ], R2 ;  /* 0x00000002000085a7 */ /* 0x000ea400080010ff */
[----:B--2---:R-:W-:Y:S05]  /*a0f0*/  @!P0 BRA `(.L_x_271) ;  /* 0xfffffffc00f08947 */ /* 0x004fea000383ffff */
[----:B------:R-:W-:Y:S05]  /*a100*/  BRA `(.L_x_114) ;  /* 0xffffffb400ac7947 */ /* 0x000fea000383ffff */
.L_x_118:
[----:B------:R-:W-:-:S07]  /*a110*/  MOV R0, UR4 ;  /* 0x0000000400007c02 */ /* 0x000fce0008000f00 */
.L_x_272:
[----:B--2---:R2:W4:Y:S02]  /*a120*/  SYNCS.PHASECHK.TRANS64.TRYWAIT P0, [R0+URZ], R2 ;  /* 0x00000002000075a7 */ /* 0x00452400080011ff */
[----:B----4-:R-:W-:Y:S05]  /*a130*/  @!P0 NANOSLEEP.SYNCS 0x989680 ;  /* 0x009896800000895d */ /* 0x010fea0003900000 */
[----:B------:R-:W4:Y:S02]  /*a140*/  @!P0 SYNCS.PHASECHK.TRANS64 P0, [R0+URZ], R2 ;  /* 0x00000002000085a7 */ /* 0x000f2400080010ff */
[----:B----4-:R-:W-:Y:S05]  /*a150*/  @!P0 BRA `(.L_x_272) ;  /* 0xfffffffc00f08947 */ /* 0x010fea000383ffff */
[----:B------:R-:W-:Y:S05]  /*a160*/  BRA `(.L_x_273) ;  /* 0xffffffb8004c7947 */ /* 0x000fea000383ffff */
.L_x_119:
[----:B------:R-:W-:-:S07]  /*a170*/  MOV R0, UR5 ;  /* 0x0000000500007c02 */ /* 0x000fce0008000f00 */
.L_x_274:
[----:B-1----:R1:W2:Y:S02]  /*a180*/  SYNCS.PHASECHK.TRANS64.TRYWAIT P0, [R0+URZ], R3 ;  /* 0x00000003000075a7 */ /* 0x0022a400080011ff */
[----:B--2---:R-:W-:Y:S05]  /*a190*/  @!P0 NANOSLEEP.SYNCS 0x989680 ;  /* 0x009896800000895d */ /* 0x004fea0003900000 */
[----:B------:R-:W2:Y:S02]  /*a1a0*/  @!P0 SYNCS.PHASECHK.TRANS64 P0, [R0+URZ], R3 ;  /* 0x00000003000085a7 */ /* 0x000ea400080010ff */
[----:B--2---:R-:W-:Y:S05]  /*a1b0*/  @!P0 BRA `(.L_x_274) ;  /* 0xfffffffc00f08947 */ /* 0x004fea000383ffff */
[----:B------:R-:W-:Y:S05]  /*a1c0*/  BRA `(.L_x_275) ;  /* 0xffffffb800587947 */ /* 0x000fea000383ffff */
.L_x_120:
[----:B------:R-:W-:-:S07]  /*a1d0*/  MOV R0, UR5 ;  /* 0x0000000500007c02 */ /* 0x000fce0008000f00 */
.L_x_276:
[----:B-1----:R1:W2:Y:S02]  /*a1e0*/  SYNCS.PHASECHK.TRANS64.TRYWAIT P0, [R0+URZ], R3 ;  /* 0x00000003000075a7 */ /* 0x0022a400080011ff */
[----:B--2---:R-:W-:Y:S05]  /*a1f0*/  @!P0 NANOSLEEP.SYNCS 0x989680 ;  /* 0x009896800000895d */ /* 0x004fea0003900000 */
[----:B------:R-:W2:Y:S02]  /*a200*/  @!P0 SYNCS.PHASECHK.TRANS64 P0, [R0+URZ], R3 ;  /* 0x00000003000085a7 */ /* 0x000ea400080010ff */
[----:B--2---:R-:W-:Y:S05]  /*a210*/  @!P0 BRA `(.L_x_276) ;  /* 0xfffffffc00f08947 */ /* 0x004fea000383ffff */
[----:B------:R-:W-:Y:S05]  /*a220*/  BRA `(.L_x_277) ;  /* 0xffffffb800647947 */ /* 0x000fea000383ffff */
.L_x_121:
[----:B-1----:R-:W-:-:S07]  /*a230*/  MOV R0, UR4 ;  /* 0x0000000400007c02 */ /* 0x002fce0008000f00 */
.L_x_278:
[----:B-1----:R1:W2:Y:S02]  /*a240*/  SYNCS.PHASECHK.TRANS64.TRYWAIT P0, [R0+URZ], R2 ;  /* 0x00000002000075a7 */ /* 0x0022a400080011ff */
[----:B--2---:R-:W-:Y:S05]  /*a250*/  @!P0 NANOSLEEP.SYNCS 0x989680 ;  /* 0x009896800000895d */ /* 0x004fea0003900000 */
[----:B------:R-:W2:Y:S02]  /*a260*/  @!P0 SYNCS.PHASECHK.TRANS64 P0, [R0+URZ], R2 ;  /* 0x00000002000085a7 */ /* 0x000ea400080010ff */
[----:B--2---:R-:W-:Y:S05]  /*a270*/  @!P0 BRA `(.L_x_278) ;  /* 0xfffffffc00f08947 */ /* 0x004fea000383ffff */
[----:B------:R-:W-:Y:S05]  /*a280*/  BRA `(.L_x_279) ;  /* 0xffffffb800707947 */ /* 0x000fea000383ffff */
.L_x_126:
[----:B--2---:R2:W3:Y:S02]  /*a290*/  SYNCS.PHASECHK.TRANS64.TRYWAIT P0, [R12+URZ+0x380], R0 ;  /* 0x000380000c0075a7 */ /* 0x0044e400080011ff */
[----:B---3--:R-:W-:Y:S05]  /*a2a0*/  @!P0 NANOSLEEP.SYNCS 0x989680 ;  /* 0x009896800000895d */ /* 0x008fea0003900000 */
[----:B------:R-:W3:Y:S02]  /*a2b0*/  @!P0 SYNCS.PHASECHK.TRANS64 P0, [R12+URZ+0x380], R0 ;  /* 0x000380000c0085a7 */ /* 0x000ee400080010ff */
[----:B---3--:R-:W-:Y:S05]  /*a2c0*/  @!P0 BRA `(.L_x_126) ;  /* 0xfffffffc00f08947 */ /* 0x008fea000383ffff */
[----:B------:R-:W-:Y:S05]  /*a2d0*/  BRA `(.L_x_280) ;  /* 0xffffffbc00847947 */ /* 0x000fea000383ffff */
.L_x_129:
[----:B-1----:R-:W-:Y:S07]  /*a2e0*/  MOV R0, UR17 ;  /* 0x0000001100007c02 */ /* 0x002fee0008000f00 */
.L_x_281:
[----:B-1----:R1:W2:Y:S02]  /*a2f0*/  SYNCS.PHASECHK.TRANS64.TRYWAIT P2, [R0+URZ+0x378], R8 ;  /* 0x00037808000075a7 */ /* 0x0022a400080411ff */
[----:B--2---:R-:W-:Y:S05]  /*a300*/  @!P2 NANOSLEEP.SYNCS 0x989680 ;  /* 0x009896800000a95d */ /* 0x004fea0003900000 */
[----:B------:R-:W2:Y:S02]  /*a310*/  @!P2 SYNCS.PHASECHK.TRANS64 P2, [R0+URZ+0x378], R8 ;  /* 0x000378080000a5a7 */ /* 0x000ea400080410ff */
[----:B--2---:R-:W-:Y:S05]  /*a320*/  @!P2 BRA `(.L_x_281) ;  /* 0xfffffffc00f0a947 */ /* 0x004fea000383ffff */
[----:B------:R-:W-:Y:S05]  /*a330*/  BRA `(.L_x_128) ;  /* 0xffffffc000e47947 */ /* 0x000fea000383ffff */
.L_x_132:
[----:B-1----:R-:W-:Y:S07]  /*a340*/  MOV R0, UR17 ;  /* 0x0000001100007c02 */ /* 0x002fee0008000f00 */
.L_x_282:
[----:B-1----:R1:W2:Y:S02]  /*a350*/  SYNCS.PHASECHK.TRANS64.TRYWAIT P0, [R0+URZ+0x368], R6 ;  /* 0x00036806000075a7 */ /* 0x0022a400080011ff */
[----:B--2---:R-:W-:Y:S05]  /*a360*/  @!P0 NANOSLEEP.SYNCS 0x989680 ;  /* 0x009896800000895d */ /* 0x004fea0003900000 */
[----:B------:R-:W2:Y:S02]  /*a370*/  @!P0 SYNCS.PHASECHK.TRANS64 P0, [R0+URZ+0x368], R6 ;  /* 0x00036806000085a7 */ /* 0x000ea400080010ff */
[----:B--2---:R-:W-:Y:S05]  /*a380*/  @!P0 BRA `(.L_x_282) ;  /* 0xfffffffc00f08947 */ /* 0x004fea000383ffff */
[----:B------:R-:W-:Y:S05]  /*a390*/  BRA `(.L_x_283) ;  /* 0xffffffc400347947 */ /* 0x000fea000383ffff */
.L_x_135:
[----:B---3--:R3:W1:Y:S02]  /*a3a0*/  SYNCS.PHASECHK.TRANS64.TRYWAIT P0, [R3+URZ+0x380], R0 ;  /* 0x00038000030075a7 */ /* 0x00866400080011ff */
[----:B-1----:R-:W-:Y:S05]  /*a3b0*/  @!P0 NANOSLEEP.SYNCS 0x989680 ;  /* 0x009896800000895d */ /* 0x002fea0003900000 */
[----:B------:R-:W1:Y:S02]  /*a3c0*/  @!P0 SYNCS.PHASECHK.TRANS64 P0, [R3+URZ+0x380], R0 ;  /* 0x00038000030085a7 */ /* 0x000e6400080010ff */
[----:B-1----:R-:W-:Y:S05]  /*a3d0*/  @!P0 BRA `(.L_x_135) ;  /* 0xfffffffc00f08947 */ /* 0x002fea000383ffff */
[----:B------:R-:W-:Y:S05]  /*a3e0*/  BRA `(.L_x_284) ;  /* 0xffffffc8007c7947 */ /* 0x000fea000383ffff */
.L_x_146:
[----:B-1----:R-:W-:Y:S04]  /*a3f0*/  MOV R0, UR44 ;  /* 0x0000002c00007c02 */ /* 0x002fe80008000f00 */
[----:B------:R1:W2:Y:S03]  /*a400*/  SYNCS.PHASECHK.TRANS64.TRYWAIT P1, [R0+URZ+0x360], R4 ;  /* 0x00036004000075a7 */ /* 0x0002a600080211ff */
[----:B--2---:R-:W-:Y:S05]  /*a410*/  @!P1 NANOSLEEP.SYNCS 0x989680 ;  /* 0x009896800000995d */ /* 0x004fea0003900000 */
[----:B------:R-:W2:Y:S02]  /*a420*/  @!P1 SYNCS.PHASECHK.TRANS64 P1, [R0+URZ+0x360], R4 ;  /* 0x00036004000095a7 */ /* 0x000ea400080210ff */
[----:B--2---:R-:W-:Y:S05]  /*a430*/  @!P1 BRA `(.L_x_146) ;  /* 0xfffffffc00ec9947 */ /* 0x004fea000383ffff */
[----:B------:R-:W-:Y:S05]  /*a440*/  BRA `(.L_x_145) ;  /* 0xffffffd400cc7947 */ /* 0x000fea000383ffff */
.L_x_148:
[----:B------:R1:W1:Y:S02]  /*a450*/  SYNCS.PHASECHK.TRANS64.TRYWAIT P1, [R16+URZ+0x3a0], R3 ;  /* 0x0003a003100075a7 */ /* 0x00026400080211ff */
[----:B-1----:R-:W-:Y:S05]  /*a460*/  @!P1 NANOSLEEP.SYNCS 0x989680 ;  /* 0x009896800000995d */ /* 0x002fea0003900000 */
[----:B------:R-:W1:Y:S02]  /*a470*/  @!P1 SYNCS.PHASECHK.TRANS64 P1, [R16+URZ+0x3a0], R3 ;  /* 0x0003a003100095a7 */ /* 0x000e6400080210ff */
[----:B-1----:R-:W-:Y:S05]  /*a480*/  @!P1 BRA `(.L_x_148) ;  /* 0xfffffffc00f09947 */ /* 0x002fea000383ffff */
[----:B------:R-:W-:Y:S05]  /*a490*/  BRA `(.L_x_147) ;  /* 0xffffffd800087947 */ /* 0x000fea000383ffff */
        .weak           $__internal_0_$__cuda_sm10x_tcgen05_guardrail_trap_col_being_dealloced_not_returned_by_alloc
        .type           $__internal_0_$__cuda_sm10x_tcgen05_guardrail_trap_col_being_dealloced_not_returned_by_alloc,@function
        .size           $__internal_0_$__cuda_sm10x_tcgen05_guardrail_trap_col_being_dealloced_not_returned_by_alloc,($__internal_1_$__cuda_sm10x_tcgen05_guardrail_trap_phase_invalid_during_alloc - $__internal_0_$__cuda_sm10x_tcgen05_guardrail_trap_col_being_dealloced_not_returned_by_alloc)
$__internal_0_$__cuda_sm10x_tcgen05_guardrail_trap_col_being_dealloced_not_returned_by_alloc:
[----:B------:R-:W-:Y:S05]  /*a4a0*/  BPT.TRAP 0x1 ;  /* 0x000000040000795c */ /* 0x000fea0000300000 */
[----:B------:R-:W-:-:S04]  /*a4b0*/  HFMA2 R3, -RZ, RZ, 0, 0 ;  /* 0x00000000ff037431 */ /* 0x000fc800000001ff */
[----:B------:R-:W-:Y:S05]  /*a4c0*/  RET.REL.NODEC R2 `(_ZN7cutlass13device_kernelINS_4gemm6kernel13GemmUniversalIN4cute5tupleIJiiiiEEENS1_10collective13CollectiveMmaINS1_35MainloopSm100TmaUmmaWarpSpecializedILi54ELi2ELi4ENS5_IJNS4_1CILi1EEENSA_ILi2EEESB_EEEEENS5_IJNSA_ILi64EEESF_NSA_ILi32EEEEEEaNS5_IJlSB_lEEEaSI_NS4_8TiledMMAINS4_8MMA_AtomIJNS4_15SM100_MMA_S8_SSIaaiLi64ELi64ELNS4_4UMMA5MajorE0ELSN_0ELNSM_8SaturateE0EEEEEENS4_6LayoutINS5_IJSB_SB_SB_EEENS5_IJNSA_ILi0EEEST_ST_EEEEENS5_IJNS4_10UnderscoreESW_SW_EEEEENS4_23SM90_TMA_LOAD_MULTICASTENS4_14ComposedLayoutINS4_7SwizzleILi1ELi4ELi3EEENS4_18smem_ptr_flag_bitsILi8EEENSR_INS5_IJNSA_ILi8EEESG_EEENS5_IJSG_SB_EEEEEEEvNS4_8identityENS4_13SM90_TMA_LOADES19_vS1A_EENS_8epilogue10collective18CollectiveEpilogueINS1D_23Sm100TmaWarpSpecializedILi1ELi1ELi32ELb0ELb0EEEJSH_NS5_IJNSR_ISF_SB_EES1I_EEEaSI_aSI_NS1D_6fusion15FusionCallbacksIS1H_NS1K_17LinearCombinationIaiaiLNS_15FloatRoundStyleE2EEESH_S1J_JEEENS4_5SM1004TMEM4LOAD26SM100_TMEM_LOAD_16dp32b32xES1B_NS10_INS11_ILi2ELi4ELi3EEES14_NSR_INS5_IJS15_SF_EEENS5_IJSF_SB_EEEEEEENS4_39AutoVectorizingCopyWithAssumedAlignmentILi128EEENS4_14SM90_TMA_STOREES1Y_S20_S20_EEEvvEEEEvNT_6ParamsE) ;  /* 0xffffff5802cc7950 */ /* 0x000fea0003c3ffff */
        .weak           $__internal_1_$__cuda_sm10x_tcgen05_guardrail_trap_phase_invalid_during_alloc
        .type           $__internal_1_$__cuda_sm10x_tcgen05_guardrail_trap_phase_invalid_during_alloc,@function
        .size           $__internal_1_$__cuda_sm10x_tcgen05_guardrail_trap_phase_invalid_during_alloc,($__internal_2_$__cuda_sm10x_tcgen05_guardrail_trap_unallocated_columns_being_dealloced - $__internal_1_$__cuda_sm10x_tcgen05_guardrail_trap_phase_invalid_during_alloc)
$__internal_1_$__cuda_sm10x_tcgen05_guardrail_trap_phase_invalid_during_alloc:
[----:B------:R-:W-:Y:S05]  /*a4d0*/  BPT.TRAP 0x1 ;  /* 0x000000040000795c */ /* 0x000fea0000300000 */
[----:B------:R-:W-:-:S04]  /*a4e0*/  MOV R5, 0x0 ;  /* 0x0000000000057802 */ /* 0x000fc80000000f00 */
[----:B------:R-:W-:Y:S05]  /*a4f0*/  RET.REL.NODEC R4 `(_ZN7cutlass13device_kernelINS_4gemm6kernel13GemmUniversalIN4cute5tupleIJiiiiEEENS1_10collective13CollectiveMmaINS1_35MainloopSm100TmaUmmaWarpSpecializedILi54ELi2ELi4ENS5_IJNS4_1CILi1EEENSA_ILi2EEESB_EEEEENS5_IJNSA_ILi64EEESF_NSA_ILi32EEEEEEaNS5_IJlSB_lEEEaSI_NS4_8TiledMMAINS4_8MMA_AtomIJNS4_15SM100_MMA_S8_SSIaaiLi64ELi64ELNS4_4UMMA5MajorE0ELSN_0ELNSM_8SaturateE0EEEEEENS4_6LayoutINS5_IJSB_SB_SB_EEENS5_IJNSA_ILi0EEEST_ST_EEEEENS5_IJNS4_10UnderscoreESW_SW_EEEEENS4_23SM90_TMA_LOAD_MULTICASTENS4_14ComposedLayoutINS4_7SwizzleILi1ELi4ELi3EEENS4_18smem_ptr_flag_bitsILi8EEENSR_INS5_IJNSA_ILi8EEESG_EEENS5_IJSG_SB_EEEEEEEvNS4_8identityENS4_13SM90_TMA_LOADES19_vS1A_EENS_8epilogue10collective18CollectiveEpilogueINS1D_23Sm100TmaWarpSpecializedILi1ELi1ELi32ELb0ELb0EEEJSH_NS5_IJNSR_ISF_SB_EES1I_EEEaSI_aSI_NS1D_6fusion15FusionCallbacksIS1H_NS1K_17LinearCombinationIaiaiLNS_15FloatRoundStyleE2EEESH_S1J_JEEENS4_5SM1004TMEM4LOAD26SM100_TMEM_LOAD_16dp32b32xES1B_NS10_INS11_ILi2ELi4ELi3EEES14_NSR_INS5_IJS15_SF_EEENS5_IJSF_SB_EEEEEEENS4_39AutoVectorizingCopyWithAssumedAlignmentILi128EEENS4_14SM90_TMA_STOREES1Y_S20_S20_EEEvvEEEEvNT_6ParamsE) ;  /* 0xffffff5804c07950 */ /* 0x000fea0003c3ffff */
        .weak           $__internal_2_$__cuda_sm10x_tcgen05_guardrail_trap_unallocated_columns_being_dealloced
        .type           $__internal_2_$__cuda_sm10x_tcgen05_guardrail_trap_unallocated_columns_being_dealloced,@function
        .size           $__internal_2_$__cuda_sm10x_tcgen05_guardrail_trap_unallocated_columns_being_dealloced,(.L_x_286 - $__internal_2_$__cuda_sm10x_tcgen05_guardrail_trap_unallocated_columns_being_dealloced)
$__internal_2_$__cuda_sm10x_tcgen05_guardrail_trap_unallocated_columns_being_dealloced:
[----:B------:R-:W-:Y:S05]  /*a500*/  BPT.TRAP 0x1 ;  /* 0x000000040000795c */ /* 0x000fea0000300000 */
[----:B------:R-:W-:-:S04]  /*a510*/  HFMA2 R3, -RZ, RZ, 0, 0 ;  /* 0x00000000ff037431 */ /* 0x000fc800000001ff */
[----:B------:R-:W-:Y:S05]  /*a520*/  RET.REL.NODEC R2 `(_ZN7cutlass13device_kernelINS_4gemm6kernel13GemmUniversalIN4cute5tupleIJiiiiEEENS1_10collective13CollectiveMmaINS1_35MainloopSm100TmaUmmaWarpSpecializedILi54ELi2ELi4ENS5_IJNS4_1CILi1EEENSA_ILi2EEESB_EEEEENS5_IJNSA_ILi64EEESF_NSA_ILi32EEEEEEaNS5_IJlSB_lEEEaSI_NS4_8TiledMMAINS4_8MMA_AtomIJNS4_15SM100_MMA_S8_SSIaaiLi64ELi64ELNS4_4UMMA5MajorE0ELSN_0ELNSM_8SaturateE0EEEEEENS4_6LayoutINS5_IJSB_SB_SB_EEENS5_IJNSA_ILi0EEEST_ST_EEEEENS5_IJNS4_10UnderscoreESW_SW_EEEEENS4_23SM90_TMA_LOAD_MULTICASTENS4_14ComposedLayoutINS4_7SwizzleILi1ELi4ELi3EEENS4_18smem_ptr_flag_bitsILi8EEENSR_INS5_IJNSA_ILi8EEESG_EEENS5_IJSG_SB_EEEEEEEvNS4_8identityENS4_13SM90_TMA_LOADES19_vS1A_EENS_8epilogue10collective18CollectiveEpilogueINS1D_23Sm100TmaWarpSpecializedILi1ELi1ELi32ELb0ELb0EEEJSH_NS5_IJNSR_ISF_SB_EES1I_EEEaSI_aSI_NS1D_6fusion15FusionCallbacksIS1H_NS1K_17LinearCombinationIaiaiLNS_15FloatRoundStyleE2EEESH_S1J_JEEENS4_5SM1004TMEM4LOAD26SM100_TMEM_LOAD_16dp32b32xES1B_NS10_INS11_ILi2ELi4ELi3EEES14_NSR_INS5_IJS15_SF_EEENS5_IJSF_SB_EEEEEEENS4_39AutoVectorizingCopyWithAssumedAlignmentILi128EEENS4_14SM90_TMA_STOREES1Y_S20_S20_EEEvvEEEEvNT_6ParamsE) ;  /* 0xffffff5802b47950 */ /* 0x000fea0003c3ffff */
.L_x_285:
[----:B------:R-:W-:-:S00]  /*a530*/  BRA `(.L_x_285) ;  /* 0xfffffffc00fc7947 */ /* 0x000fc0000383ffff */
[----:B------:R-:W-:-:S00]  /*a540*/  NOP ;  /* 0x0000000000007918 */ /* 0x000fc00000000000 */
        /* <DEDUP_REMOVED lines=11> */
.L_x_286:


//--------------------- .nv.global.init           --------------------------
	.section	.nv.global.init,"aw",@progbits
.nv.global.init:
	.type		$str$27,@object
	.size		$str$27,($str$28 - $str$27)
$str$27:
        /*0000*/ 	.byte	0x28, 0x61, 0x64, 0x64, 0x72, 0x65, 0x73, 0x73, 0x20, 0x26, 0x20, 0x6d, 0x61, 0x73, 0x6b, 0x29
        /*0010*/ 	.byte	0x20, 0x3d, 0x3d, 0x20, 0x30, 0x00
	.type		$str$28,@object
	.size		$str$28,($str$26 - $str$28)
$str$28:
        /*0016*/ 	.byte	0x2f, 0x74, 0x6d, 0x70, 0x2f, 0x63, 0x75, 0x74, 0x6c, 0x61, 0x73, 0x73, 0x5f, 0x73, 0x77, 0x65
        /*0026*/ 	.byte	0x65, 0x70, 0x5f, 0x73, 0x72, 0x63, 0x2f, 0x69, 0x6e, 0x63, 0x6c, 0x75, 0x64, 0x65, 0x2f, 0x63
        /*0036*/ 	.byte	0x75, 0x74, 0x65, 0x2f, 0x70, 0x6f, 0x69, 0x6e, 0x74, 0x65, 0x72, 0x5f, 0x66, 0x6c, 0x61, 0x67
        /*0046*/ 	.byte	0x67, 0x65, 0x64, 0x2e, 0x68, 0x70, 0x70, 0x00
	.type		$str$26,@object
	.size		$str$26,($str$25 - $str$26)
$str$26:
        /*004e*/ 	.byte	0x2f, 0x74, 0x6d, 0x70, 0x2f, 0x63, 0x75, 0x74, 0x6c, 0x61, 0x73, 0x73, 0x5f, 0x73, 0x77, 0x65
        /*005e*/ 	.byte	0x65, 0x70, 0x5f, 0x73, 0x72, 0x63, 0x2f, 0x69, 0x6e, 0x63, 0x6c, 0x75, 0x64, 0x65, 0x2f, 0x63
        /*006e*/ 	.byte	0x75, 0x74, 0x65, 0x2f, 0x61, 0x74, 0x6f, 0x6d, 0x2f, 0x63, 0x6f, 0x70, 0x79, 0x5f, 0x74, 0x72
        /*007e*/ 	.byte	0x61, 0x69, 0x74, 0x73, 0x5f, 0x73, 0x6d, 0x31, 0x30, 0x30, 0x2e, 0x68, 0x70, 0x70, 0x00
	.type		$str$25,@object
	.size		$str$25,(__unnamed_1 - $str$25)
$str$25:
        /*008d*/ 	.byte	0x28, 0x28, 0x75, 0x69, 0x6e, 0x74, 0x33, 0x32, 0x5f, 0x74, 0x28, 0x74, 0x68, 0x72, 0x65, 0x61
        /*009d*/ 	.byte	0x64, 0x49, 0x64, 0x78, 0x2e, 0x78, 0x29, 0x20, 0x2f, 0x20, 0x33, 0x32, 0x29, 0x20, 0x25, 0x20
        /*00ad*/ 	.byte	0x34, 0x29, 0x20, 0x3d, 0x3d, 0x20, 0x28, 0x28, 0x28, 0x74, 0x6d, 0x65, 0x6d, 0x5f, 0x61, 0x64
        /*00bd*/ 	.byte	0x64, 0x72, 0x20, 0x3e, 0x3e, 0x20, 0x31, 0x36, 0x29, 0x20, 0x2f, 0x20, 0x33, 0x32, 0x29, 0x20
        /*00cd*/ 	.byte	0x25, 0x20, 0x34, 0x29, 0x00
	.type		__unnamed_1,@object
	.size		__unnamed_1,(__unnamed_2 - __unnamed_1)
__unnamed_1:
        /*00d2*/ 	.byte	0x61, 0x75, 0x74, 0x6f, 0x20, 0x63, 0x75, 0x74, 0x65, 0x3a, 0x3a, 0x61, 0x73, 0x5f, 0x70, 0x6f
        /* <DEDUP_REMOVED lines=24> */
        /*0262*/ 	.byte	0x00
	.type		__unnamed_2,@object
	.size		__unnamed_2,(.L_2 - __unnamed_2)
__unnamed_2:
        /* <DEDUP_REMOVED lines=41> */
.L_2:


//--------------------- .nv.shared._ZN7cutlass13device_kernelINS_4gemm6kernel13GemmUniversalIN4cute5tupleIJiiiiEEENS1_10collective13CollectiveMmaINS1_35MainloopSm100TmaUmmaWarpSpecializedILi54ELi2ELi4ENS5_IJNS4_1CILi1EEENSA_ILi2EEESB_EEEEENS5_IJNSA_ILi64EEESF_NSA_ILi32EEEEEEaNS5_IJlSB_lEEEaSI_NS4_8TiledMMAINS4_8MMA_AtomIJNS4_15SM100_MMA_S8_SSIaaiLi64ELi64ELNS4_4UMMA5MajorE0ELSN_0ELNSM_8SaturateE0EEEEEENS4_6LayoutINS5_IJSB_SB_SB_EEENS5_IJNSA_ILi0EEEST_ST_EEEEENS5_IJNS4_10UnderscoreESW_SW_EEEEENS4_23SM90_TMA_LOAD_MULTICASTENS4_14ComposedLayoutINS4_7SwizzleILi1ELi4ELi3EEENS4_18smem_ptr_flag_bitsILi8EEENSR_INS5_IJNSA_ILi8EEESG_EEENS5_IJSG_SB_EEEEEEEvNS4_8identityENS4_13SM90_TMA_LOADES19_vS1A_EENS_8epilogue10collective18CollectiveEpilogueINS1D_23Sm100TmaWarpSpecializedILi1ELi1ELi32ELb0ELb0EEEJSH_NS5_IJNSR_ISF_SB_EES1I_EEEaSI_aSI_NS1D_6fusion15FusionCallbacksIS1H_NS1K_17LinearCombinationIaiaiLNS_15FloatRoundStyleE2EEESH_S1J_JEEENS4_5SM1004TMEM4LOAD26SM100_TMEM_LOAD_16dp32b32xES1B_NS10_INS11_ILi2ELi4ELi3EEES14_NSR_INS5_IJS15_SF_EEENS5_IJSF_SB_EEEEEEENS4_39AutoVectorizingCopyWithAssumedAlignmentILi128EEENS4_14SM90_TMA_STOREES1Y_S20_S20_EEEvvEEEEvNT_6ParamsE --------------------------
	.section	.nv.shared._ZN7cutlass13device_kernelINS_4gemm6kernel13GemmUniversalIN4cute5tupleIJiiiiEEENS1_10collective13CollectiveMmaINS1_35MainloopSm100TmaUmmaWarpSpecializedILi54ELi2ELi4ENS5_IJNS4_1CILi1EEENSA_ILi2EEESB_EEEEENS5_IJNSA_ILi64EEESF_NSA_ILi32EEEEEEaNS5_IJlSB_lEEEaSI_NS4_8TiledMMAINS4_8MMA_AtomIJNS4_15SM100_MMA_S8_SSIaaiLi64ELi64ELNS4_4UMMA5MajorE0ELSN_0ELNSM_8SaturateE0EEEEEENS4_6LayoutINS5_IJSB_SB_SB_EEENS5_IJNSA_ILi0EEEST_ST_EEEEENS5_IJNS4_10UnderscoreESW_SW_EEEEENS4_23SM90_TMA_LOAD_MULTICASTENS4_14ComposedLayoutINS4_7SwizzleILi1ELi4ELi3EEENS4_18smem_ptr_flag_bitsILi8EEENSR_INS5_IJNSA_ILi8EEESG_EEENS5_IJSG_SB_EEEEEEEvNS4_8identityENS4_13SM90_TMA_LOADES19_vS1A_EENS_8epilogue10collective18CollectiveEpilogueINS1D_23Sm100TmaWarpSpecializedILi1ELi1ELi32ELb0ELb0EEEJSH_NS5_IJNSR_ISF_SB_EES1I_EEEaSI_aSI_NS1D_6fusion15FusionCallbacksIS1H_NS1K_17LinearCombinationIaiaiLNS_15FloatRoundStyleE2EEESH_S1J_JEEENS4_5SM1004TMEM4LOAD26SM100_TMEM_LOAD_16dp32b32xES1B_NS10_INS11_ILi2ELi4ELi3EEES14_NSR_INS5_IJS15_SF_EEENS5_IJSF_SB_EEEEEEENS4_39AutoVectorizingCopyWithAssumedAlignmentILi128EEENS4_14SM90_TMA_STOREES1Y_S20_S20_EEEvvEEEEvNT_6ParamsE,"aw",@nobits
	.sectionflags	@""
	.align	16
	.zero		1024


//--------------------- .nv.shared.reserved.0     --------------------------
	.section	.nv.shared.reserved.0,"aw",@nobits
	.weak		__nv_reservedSMEM_offset_0_alias
	.size		__nv_reservedSMEM_offset_0_alias, 0, 64
	.other		__nv_reservedSMEM_offset_0_alias,@"STO_CUDA_RESERVED_SHARED STV_DEFAULT"
__nv_reservedSMEM_offset_0_alias:
	.zero		0
.nv.shared.reserved.0:
	.zero		64
	.weak		__nv_reservedSMEM_tcgen05_partition
	.type		__nv_reservedSMEM_tcgen05_partition,@object
	.size		__nv_reservedSMEM_tcgen05_partition,(.L_0 - __nv_reservedSMEM_tcgen05_partition)
__nv_reservedSMEM_tcgen05_partition:
	.zero		32
.L_0:


//--------------------- .nv.global                --------------------------
	.section	.nv.global,"aw",@nobits
.nv.global:
	.type		_ZN40_INTERNAL_78b1f932_4_k_cu_1edebd14_244864cute1_E,@object
	.size		_ZN40_INTERNAL_78b1f932_4_k_cu_1edebd14_244864cute1_E,(_ZN40_INTERNAL_78b1f932_4_k_cu_1edebd14_244864cuda3std3__45__cpo6cbeginE - _ZN40_INTERNAL_78b1f932_4_k_cu_1edebd14_244864cute1_E)
_ZN40_INTERNAL_78b1f932_4_k_cu_1edebd14_244864cute1_E:
	.zero		1
	.type		_ZN40_INTERNAL_78b1f932_4_k_cu_1edebd14_244864cuda3std3__45__cpo6cbeginE,@object
	.size		_ZN40_INTERNAL_78b1f932_4_k_cu_1edebd14_244864cuda3std3__45__cpo6cbeginE,(_ZN40_INTERNAL_78b1f932_4_k_cu_1edebd14_244864cuda3std3__48in_placeE - _ZN40_INTERNAL_78b1f932_4_k_cu_1edebd14_244864cuda3std3__45__cpo6cbeginE)
_ZN40_INTERNAL_78b1f932_4_k_cu_1edebd14_244864cuda3std3__45__cpo6cbeginE:
	.zero		1
	.type		_ZN40_INTERNAL_78b1f932_4_k_cu_1edebd14_244864cuda3std3__48in_placeE,@object
	.size		_ZN40_INTERNAL_78b1f932_4_k_cu_1edebd14_244864cuda3std3__48in_placeE,(_ZN40_INTERNAL_78b1f932_4_k_cu_1edebd14_244864cuda3std6ranges3__45__cpo9iter_moveE - _ZN40_INTERNAL_78b1f932_4_k_cu_1edebd14_244864cuda3std3__48in_placeE)
_ZN40_INTERNAL_78b1f932_4_k_cu_1edebd14_244864cuda3std3__48in_placeE:
	.zero		1
	.type		_ZN40_INTERNAL_78b1f932_4_k_cu_1edebd14_244864cuda3std6ranges3__45__cpo9iter_moveE,@object
	.size		_ZN40_INTERNAL_78b1f932_4_k_cu_1edebd14_244864cuda3std6ranges3__45__cpo9iter_moveE,(_ZN40_INTERNAL_78b1f932_4_k_cu_1edebd14_244864cuda3std3__45__cpo5beginE - _ZN40_INTERNAL_78b1f932_4_k_cu_1edebd14_244864cuda3std6ranges3__45__cpo9iter_moveE)
_ZN40_INTERNAL_78b1f932_4_k_cu_1edebd14_244864cuda3std6ranges3__45__cpo9iter_moveE:
	.zero		1
	.type		_ZN40_INTERNAL_78b1f932_4_k_cu_1edebd14_244864cuda3std3__45__cpo5beginE,@object
	.size		_ZN40_INTERNAL_78b1f932_4_k_cu_1edebd14_244864cuda3std3__45__cpo5beginE,(_ZN40_INTERNAL_78b1f932_4_k_cu_1edebd14_244864cuda3std3__442_GLOBAL__N__78b1f932_4_k_cu_1edebd14_244866ignoreE - _ZN40_INTERNAL_78b1f932_4_k_cu_1edebd14_244864cuda3std3__45__cpo5beginE)
_ZN40_INTERNAL_78b1f932_4_k_cu_1edebd14_244864cuda3std3__45__cpo5beginE:
	.zero		1
	.type		_ZN40_INTERNAL_78b1f932_4_k_cu_1edebd14_244864cuda3std3__442_GLOBAL__N__78b1f932_4_k_cu_1edebd14_244866ignoreE,@object
	.size		_ZN40_INTERNAL_78b1f932_4_k_cu_1edebd14_244864cuda3std3__442_GLOBAL__N__78b1f932_4_k_cu_1edebd14_244866ignoreE,(_ZN40_INTERNAL_78b1f932_4_k_cu_1edebd14_244864cute7productE - _ZN40_INTERNAL_78b1f932_4_k_cu_1edebd14_244864cuda3std3__442_GLOBAL__N__78b1f932_4_k_cu_1edebd14_244866ignoreE)
_ZN40_INTERNAL_78b1f932_4_k_cu_1edebd14_244864cuda3std3__442_GLOBAL__N__78b1f932_4_k_cu_1edebd14_244866ignoreE:
	.zero		1
	.type		_ZN40_INTERNAL_78b1f932_4_k_cu_1edebd14_244864cute7productE,@object
	.size		_ZN40_INTERNAL_78b1f932_4_k_cu_1edebd14_244864cute7productE,(_ZN40_INTERNAL_78b1f932_4_k_cu_1edebd14_244864cuda3std3__45__cpo3endE - _ZN40_INTERNAL_78b1f932_4_k_cu_1edebd14_244864cute7productE)
_ZN40_INTERNAL_78b1f932_4_k_cu_1edebd14_244864cute7productE:
	.zero		1
	.type		_ZN40_INTERNAL_78b1f932_4_k_cu_1edebd14_244864cuda3std3__45__cpo3endE,@object
	.size		_ZN40_INTERNAL_78b1f932_4_k_cu_1edebd14_244864cuda3std3__45__cpo3endE,(_ZN40_INTERNAL_78b1f932_4_k_cu_1edebd14_244864cuda3std3__419piecewise_constructE - _ZN40_INTERNAL_78b1f932_4_k_cu_1edebd14_244864cuda3std3__45__cpo3endE)
_ZN40_INTERNAL_78b1f932_4_k_cu_1edebd14_244864cuda3std3__45__cpo3endE:
	.zero		1
	.type		_ZN40_INTERNAL_78b1f932_4_k_cu_1edebd14_244864cuda3std3__419piecewise_constructE,@object
	.size		_ZN40_INTERNAL_78b1f932_4_k_cu_1edebd14_244864cuda3std3__419piecewise_constructE,(_ZN40_INTERNAL_78b1f932_4_k_cu_1edebd14_244864cuda3std3__45__cpo4cendE - _ZN40_INTERNAL_78b1f932_4_k_cu_1edebd14_244864cuda3std3__419piecewise_constructE)
_ZN40_INTERNAL_78b1f932_4_k_cu_1edebd14_244864cuda3std3__419piecewise_constructE:
	.zero		1
	.type		_ZN40_INTERNAL_78b1f932_4_k_cu_1edebd14_244864cuda3std3__45__cpo4cendE,@object
	.size		_ZN40_INTERNAL_78b1f932_4_k_cu_1edebd14_244864cuda3std3__45__cpo4cendE,(_ZN40_INTERNAL_78b1f932_4_k_cu_1edebd14_244864cuda3std6ranges3__45__cpo4swapE - _ZN40_INTERNAL_78b1f932_4_k_cu_1edebd14_244864cuda3std3__45__cpo4cendE)
_ZN40_INTERNAL_78b1f932_4_k_cu_1edebd14_244864cuda3std3__45__cpo4cendE:
	.zero		1
	.type		_ZN40_INTERNAL_78b1f932_4_k_cu_1edebd14_244864cuda3std6ranges3__45__cpo4swapE,@object
	.size		_ZN40_INTERNAL_78b1f932_4_k_cu_1edebd14_244864cuda3std6ranges3__45__cpo4swapE,(.L_10 - _ZN40_INTERNAL_78b1f932_4_k_cu_1edebd14_244864cuda3std6ranges3__45__cpo4swapE)
_ZN40_INTERNAL_78b1f932_4_k_cu_1edebd14_244864cuda3std6ranges3__45__cpo4swapE:
	.zero		1
.L_10:


//--------------------- .nv.constant0._ZN7cutlass13device_kernelINS_4gemm6kernel13GemmUniversalIN4cute5tupleIJiiiiEEENS1_10collective13CollectiveMmaINS1_35MainloopSm100TmaUmmaWarpSpecializedILi54ELi2ELi4ENS5_IJNS4_1CILi1EEENSA_ILi2EEESB_EEEEENS5_IJNSA_ILi64EEESF_NSA_ILi32EEEEEEaNS5_IJlSB_lEEEaSI_NS4_8TiledMMAINS4_8MMA_AtomIJNS4_15SM100_MMA_S8_SSIaaiLi64ELi64ELNS4_4UMMA5MajorE0ELSN_0ELNSM_8SaturateE0EEEEEENS4_6LayoutINS5_IJSB_SB_SB_EEENS5_IJNSA_ILi0EEEST_ST_EEEEENS5_IJNS4_10UnderscoreESW_SW_EEEEENS4_23SM90_TMA_LOAD_MULTICASTENS4_14ComposedLayoutINS4_7SwizzleILi1ELi4ELi3EEENS4_18smem_ptr_flag_bitsILi8EEENSR_INS5_IJNSA_ILi8EEESG_EEENS5_IJSG_SB_EEEEEEEvNS4_8identityENS4_13SM90_TMA_LOADES19_vS1A_EENS_8epilogue10collective18CollectiveEpilogueINS1D_23Sm100TmaWarpSpecializedILi1ELi1ELi32ELb0ELb0EEEJSH_NS5_IJNSR_ISF_SB_EES1I_EEEaSI_aSI_NS1D_6fusion15FusionCallbacksIS1H_NS1K_17LinearCombinationIaiaiLNS_15FloatRoundStyleE2EEESH_S1J_JEEENS4_5SM1004TMEM4LOAD26SM100_TMEM_LOAD_16dp32b32xES1B_NS10_INS11_ILi2ELi4ELi3EEES14_NSR_INS5_IJS15_SF_EEENS5_IJSF_SB_EEEEEEENS4_39AutoVectorizingCopyWithAssumedAlignmentILi128EEENS4_14SM90_TMA_STOREES1Y_S20_S20_EEEvvEEEEvNT_6ParamsE --------------------------
	.section	.nv.constant0._ZN7cutlass13device_kernelINS_4gemm6kernel13GemmUniversalIN4cute5tupleIJiiiiEEENS1_10collective13CollectiveMmaINS1_35MainloopSm100TmaUmmaWarpSpecializedILi54ELi2ELi4ENS5_IJNS4_1CILi1EEENSA_ILi2EEESB_EEEEENS5_IJNSA_ILi64EEESF_NSA_ILi32EEEEEEaNS5_IJlSB_lEEEaSI_NS4_8TiledMMAINS4_8MMA_AtomIJNS4_15SM100_MMA_S8_SSIaaiLi64ELi64ELNS4_4UMMA5MajorE0ELSN_0ELNSM_8SaturateE0EEEEEENS4_6LayoutINS5_IJSB_SB_SB_EEENS5_IJNSA_ILi0EEEST_ST_EEEEENS5_IJNS4_10UnderscoreESW_SW_EEEEENS4_23SM90_TMA_LOAD_MULTICASTENS4_14ComposedLayoutINS4_7SwizzleILi1ELi4ELi3EEENS4_18smem_ptr_flag_bitsILi8EEENSR_INS5_IJNSA_ILi8EEESG_EEENS5_IJSG_SB_EEEEEEEvNS4_8identityENS4_13SM90_TMA_LOADES19_vS1A_EENS_8epilogue10collective18CollectiveEpilogueINS1D_23Sm100TmaWarpSpecializedILi1ELi1ELi32ELb0ELb0EEEJSH_NS5_IJNSR_ISF_SB_EES1I_EEEaSI_aSI_NS1D_6fusion15FusionCallbacksIS1H_NS1K_17LinearCombinationIaiaiLNS_15FloatRoundStyleE2EEESH_S1J_JEEENS4_5SM1004TMEM4LOAD26SM100_TMEM_LOAD_16dp32b32xES1B_NS10_INS11_ILi2ELi4ELi3EEES14_NSR_INS5_IJS15_SF_EEENS5_IJSF_SB_EEEEEEENS4_39AutoVectorizingCopyWithAssumedAlignmentILi128EEENS4_14SM90_TMA_STOREES1Y_S20_S20_EEEvvEEEEvNT_6ParamsE,"a",@progbits
	.sectionflags	@""
	.align	4
.nv.constant0._ZN7cutlass13device_kernelINS_4gemm6kernel13GemmUniversalIN4cute5tupleIJiiiiEEENS1_10collective13CollectiveMmaINS1_35MainloopSm100TmaUmmaWarpSpecializedILi54ELi2ELi4ENS5_IJNS4_1CILi1EEENSA_ILi2EEESB_EEEEENS5_IJNSA_ILi64EEESF_NSA_ILi32EEEEEEaNS5_IJlSB_lEEEaSI_NS4_8TiledMMAINS4_8MMA_AtomIJNS4_15SM100_MMA_S8_SSIaaiLi64ELi64ELNS4_4UMMA5MajorE0ELSN_0ELNSM_8SaturateE0EEEEEENS4_6LayoutINS5_IJSB_SB_SB_EEENS5_IJNSA_ILi0EEEST_ST_EEEEENS5_IJNS4_10UnderscoreESW_SW_EEEEENS4_23SM90_TMA_LOAD_MULTICASTENS4_14ComposedLayoutINS4_7SwizzleILi1ELi4ELi3EEENS4_18smem_ptr_flag_bitsILi8EEENSR_INS5_IJNSA_ILi8EEESG_EEENS5_IJSG_SB_EEEEEEEvNS4_8identityENS4_13SM90_TMA_LOADES19_vS1A_EENS_8epilogue10collective18CollectiveEpilogueINS1D_23Sm100TmaWarpSpecializedILi1ELi1ELi32ELb0ELb0EEEJSH_NS5_IJNSR_ISF_SB_EES1I_EEEaSI_aSI_NS1D_6fusion15FusionCallbacksIS1H_NS1K_17LinearCombinationIaiaiLNS_15FloatRoundStyleE2EEESH_S1J_JEEENS4_5SM1004TMEM4LOAD26SM100_TMEM_LOAD_16dp32b32xES1B_NS10_INS11_ILi2ELi4ELi3EEES14_NSR_INS5_IJS15_SF_EEENS5_IJSF_SB_EEEEEEENS4_39AutoVectorizingCopyWithAssumedAlignmentILi128EEENS4_14SM90_TMA_STOREES1Y_S20_S20_EEEvvEEEEvNT_6ParamsE:
	.zero		2944


//--------------------- SYMBOLS --------------------------

	.type		.nv.reservedSmem.offset0,@object
	.size		.nv.reservedSmem.offset0,0x4
	.type		.nv.reservedSmem.cap,@object
	.size		.nv.reservedSmem.cap,0x4
	.type		__assertfail,@function
